//
// Generated by NVIDIA NVVM Compiler
//
// Compiler Build ID: CL-36424714
// Cuda compilation tools, release 13.0, V13.0.88
// Based on NVVM 20.0.0
//

.version 9.0
.target sm_100
.address_size 64

	// .globl	_Z12benchmarkAddPfS_S_i

.visible .entry _Z12benchmarkAddPfS_S_i(
	.param .u64 .ptr .align 1 _Z12benchmarkAddPfS_S_i_param_0,
	.param .u64 .ptr .align 1 _Z12benchmarkAddPfS_S_i_param_1,
	.param .u64 .ptr .align 1 _Z12benchmarkAddPfS_S_i_param_2,
	.param .u32 _Z12benchmarkAddPfS_S_i_param_3
)
{
	.reg .pred 	%p<2>;
	.reg .b32 	%r<6>;
	.reg .b32 	%f<3001>;
	.reg .b64 	%rd<11>;

	ld.param.u64 	%rd1, [_Z12benchmarkAddPfS_S_i_param_0];
	ld.param.u64 	%rd2, [_Z12benchmarkAddPfS_S_i_param_1];
	ld.param.u64 	%rd3, [_Z12benchmarkAddPfS_S_i_param_2];
	ld.param.u32 	%r2, [_Z12benchmarkAddPfS_S_i_param_3];
	mov.u32 	%r3, %ctaid.x;
	mov.u32 	%r4, %ntid.x;
	mov.u32 	%r5, %tid.x;
	mad.lo.s32 	%r1, %r3, %r4, %r5;
	setp.ge.s32 	%p1, %r1, %r2;
	@%p1 bra 	$L__BB0_2;
	cvta.to.global.u64 	%rd4, %rd1;
	cvta.to.global.u64 	%rd5, %rd2;
	cvta.to.global.u64 	%rd6, %rd3;
	mul.wide.s32 	%rd7, %r1, 4;
	add.s64 	%rd8, %rd4, %rd7;
	add.s64 	%rd9, %rd5, %rd7;
	add.s64 	%rd10, %rd6, %rd7;
	ld.global.f32 	%f1, [%rd8];
	ld.global.f32 	%f2, [%rd9];
	add.f32 	%f3, %f1, %f2;
	st.global.f32 	[%rd10], %f3;
	ld.global.f32 	%f4, [%rd8];
	ld.global.f32 	%f5, [%rd9];
	add.f32 	%f6, %f4, %f5;
	st.global.f32 	[%rd10], %f6;
	ld.global.f32 	%f7, [%rd8];
	ld.global.f32 	%f8, [%rd9];
	add.f32 	%f9, %f7, %f8;
	st.global.f32 	[%rd10], %f9;
	ld.global.f32 	%f10, [%rd8];
	ld.global.f32 	%f11, [%rd9];
	add.f32 	%f12, %f10, %f11;
	st.global.f32 	[%rd10], %f12;
	ld.global.f32 	%f13, [%rd8];
	ld.global.f32 	%f14, [%rd9];
	add.f32 	%f15, %f13, %f14;
	st.global.f32 	[%rd10], %f15;
	ld.global.f32 	%f16, [%rd8];
	ld.global.f32 	%f17, [%rd9];
	add.f32 	%f18, %f16, %f17;
	st.global.f32 	[%rd10], %f18;
	ld.global.f32 	%f19, [%rd8];
	ld.global.f32 	%f20, [%rd9];
	add.f32 	%f21, %f19, %f20;
	st.global.f32 	[%rd10], %f21;
	ld.global.f32 	%f22, [%rd8];
	ld.global.f32 	%f23, [%rd9];
	add.f32 	%f24, %f22, %f23;
	st.global.f32 	[%rd10], %f24;
	ld.global.f32 	%f25, [%rd8];
	ld.global.f32 	%f26, [%rd9];
	add.f32 	%f27, %f25, %f26;
	st.global.f32 	[%rd10], %f27;
	ld.global.f32 	%f28, [%rd8];
	ld.global.f32 	%f29, [%rd9];
	add.f32 	%f30, %f28, %f29;
	st.global.f32 	[%rd10], %f30;
	ld.global.f32 	%f31, [%rd8];
	ld.global.f32 	%f32, [%rd9];
	add.f32 	%f33, %f31, %f32;
	st.global.f32 	[%rd10], %f33;
	ld.global.f32 	%f34, [%rd8];
	ld.global.f32 	%f35, [%rd9];
	add.f32 	%f36, %f34, %f35;
	st.global.f32 	[%rd10], %f36;
	ld.global.f32 	%f37, [%rd8];
	ld.global.f32 	%f38, [%rd9];
	add.f32 	%f39, %f37, %f38;
	st.global.f32 	[%rd10], %f39;
	ld.global.f32 	%f40, [%rd8];
	ld.global.f32 	%f41, [%rd9];
	add.f32 	%f42, %f40, %f41;
	st.global.f32 	[%rd10], %f42;
	ld.global.f32 	%f43, [%rd8];
	ld.global.f32 	%f44, [%rd9];
	add.f32 	%f45, %f43, %f44;
	st.global.f32 	[%rd10], %f45;
	ld.global.f32 	%f46, [%rd8];
	ld.global.f32 	%f47, [%rd9];
	add.f32 	%f48, %f46, %f47;
	st.global.f32 	[%rd10], %f48;
	ld.global.f32 	%f49, [%rd8];
	ld.global.f32 	%f50, [%rd9];
	add.f32 	%f51, %f49, %f50;
	st.global.f32 	[%rd10], %f51;
	ld.global.f32 	%f52, [%rd8];
	ld.global.f32 	%f53, [%rd9];
	add.f32 	%f54, %f52, %f53;
	st.global.f32 	[%rd10], %f54;
	ld.global.f32 	%f55, [%rd8];
	ld.global.f32 	%f56, [%rd9];
	add.f32 	%f57, %f55, %f56;
	st.global.f32 	[%rd10], %f57;
	ld.global.f32 	%f58, [%rd8];
	ld.global.f32 	%f59, [%rd9];
	add.f32 	%f60, %f58, %f59;
	st.global.f32 	[%rd10], %f60;
	ld.global.f32 	%f61, [%rd8];
	ld.global.f32 	%f62, [%rd9];
	add.f32 	%f63, %f61, %f62;
	st.global.f32 	[%rd10], %f63;
	ld.global.f32 	%f64, [%rd8];
	ld.global.f32 	%f65, [%rd9];
	add.f32 	%f66, %f64, %f65;
	st.global.f32 	[%rd10], %f66;
	ld.global.f32 	%f67, [%rd8];
	ld.global.f32 	%f68, [%rd9];
	add.f32 	%f69, %f67, %f68;
	st.global.f32 	[%rd10], %f69;
	ld.global.f32 	%f70, [%rd8];
	ld.global.f32 	%f71, [%rd9];
	add.f32 	%f72, %f70, %f71;
	st.global.f32 	[%rd10], %f72;
	ld.global.f32 	%f73, [%rd8];
	ld.global.f32 	%f74, [%rd9];
	add.f32 	%f75, %f73, %f74;
	st.global.f32 	[%rd10], %f75;
	ld.global.f32 	%f76, [%rd8];
	ld.global.f32 	%f77, [%rd9];
	add.f32 	%f78, %f76, %f77;
	st.global.f32 	[%rd10], %f78;
	ld.global.f32 	%f79, [%rd8];
	ld.global.f32 	%f80, [%rd9];
	add.f32 	%f81, %f79, %f80;
	st.global.f32 	[%rd10], %f81;
	ld.global.f32 	%f82, [%rd8];
	ld.global.f32 	%f83, [%rd9];
	add.f32 	%f84, %f82, %f83;
	st.global.f32 	[%rd10], %f84;
	ld.global.f32 	%f85, [%rd8];
	ld.global.f32 	%f86, [%rd9];
	add.f32 	%f87, %f85, %f86;
	st.global.f32 	[%rd10], %f87;
	ld.global.f32 	%f88, [%rd8];
	ld.global.f32 	%f89, [%rd9];
	add.f32 	%f90, %f88, %f89;
	st.global.f32 	[%rd10], %f90;
	ld.global.f32 	%f91, [%rd8];
	ld.global.f32 	%f92, [%rd9];
	add.f32 	%f93, %f91, %f92;
	st.global.f32 	[%rd10], %f93;
	ld.global.f32 	%f94, [%rd8];
	ld.global.f32 	%f95, [%rd9];
	add.f32 	%f96, %f94, %f95;
	st.global.f32 	[%rd10], %f96;
	ld.global.f32 	%f97, [%rd8];
	ld.global.f32 	%f98, [%rd9];
	add.f32 	%f99, %f97, %f98;
	st.global.f32 	[%rd10], %f99;
	ld.global.f32 	%f100, [%rd8];
	ld.global.f32 	%f101, [%rd9];
	add.f32 	%f102, %f100, %f101;
	st.global.f32 	[%rd10], %f102;
	ld.global.f32 	%f103, [%rd8];
	ld.global.f32 	%f104, [%rd9];
	add.f32 	%f105, %f103, %f104;
	st.global.f32 	[%rd10], %f105;
	ld.global.f32 	%f106, [%rd8];
	ld.global.f32 	%f107, [%rd9];
	add.f32 	%f108, %f106, %f107;
	st.global.f32 	[%rd10], %f108;
	ld.global.f32 	%f109, [%rd8];
	ld.global.f32 	%f110, [%rd9];
	add.f32 	%f111, %f109, %f110;
	st.global.f32 	[%rd10], %f111;
	ld.global.f32 	%f112, [%rd8];
	ld.global.f32 	%f113, [%rd9];
	add.f32 	%f114, %f112, %f113;
	st.global.f32 	[%rd10], %f114;
	ld.global.f32 	%f115, [%rd8];
	ld.global.f32 	%f116, [%rd9];
	add.f32 	%f117, %f115, %f116;
	st.global.f32 	[%rd10], %f117;
	ld.global.f32 	%f118, [%rd8];
	ld.global.f32 	%f119, [%rd9];
	add.f32 	%f120, %f118, %f119;
	st.global.f32 	[%rd10], %f120;
	ld.global.f32 	%f121, [%rd8];
	ld.global.f32 	%f122, [%rd9];
	add.f32 	%f123, %f121, %f122;
	st.global.f32 	[%rd10], %f123;
	ld.global.f32 	%f124, [%rd8];
	ld.global.f32 	%f125, [%rd9];
	add.f32 	%f126, %f124, %f125;
	st.global.f32 	[%rd10], %f126;
	ld.global.f32 	%f127, [%rd8];
	ld.global.f32 	%f128, [%rd9];
	add.f32 	%f129, %f127, %f128;
	st.global.f32 	[%rd10], %f129;
	ld.global.f32 	%f130, [%rd8];
	ld.global.f32 	%f131, [%rd9];
	add.f32 	%f132, %f130, %f131;
	st.global.f32 	[%rd10], %f132;
	ld.global.f32 	%f133, [%rd8];
	ld.global.f32 	%f134, [%rd9];
	add.f32 	%f135, %f133, %f134;
	st.global.f32 	[%rd10], %f135;
	ld.global.f32 	%f136, [%rd8];
	ld.global.f32 	%f137, [%rd9];
	add.f32 	%f138, %f136, %f137;
	st.global.f32 	[%rd10], %f138;
	ld.global.f32 	%f139, [%rd8];
	ld.global.f32 	%f140, [%rd9];
	add.f32 	%f141, %f139, %f140;
	st.global.f32 	[%rd10], %f141;
	ld.global.f32 	%f142, [%rd8];
	ld.global.f32 	%f143, [%rd9];
	add.f32 	%f144, %f142, %f143;
	st.global.f32 	[%rd10], %f144;
	ld.global.f32 	%f145, [%rd8];
	ld.global.f32 	%f146, [%rd9];
	add.f32 	%f147, %f145, %f146;
	st.global.f32 	[%rd10], %f147;
	ld.global.f32 	%f148, [%rd8];
	ld.global.f32 	%f149, [%rd9];
	add.f32 	%f150, %f148, %f149;
	st.global.f32 	[%rd10], %f150;
	ld.global.f32 	%f151, [%rd8];
	ld.global.f32 	%f152, [%rd9];
	add.f32 	%f153, %f151, %f152;
	st.global.f32 	[%rd10], %f153;
	ld.global.f32 	%f154, [%rd8];
	ld.global.f32 	%f155, [%rd9];
	add.f32 	%f156, %f154, %f155;
	st.global.f32 	[%rd10], %f156;
	ld.global.f32 	%f157, [%rd8];
	ld.global.f32 	%f158, [%rd9];
	add.f32 	%f159, %f157, %f158;
	st.global.f32 	[%rd10], %f159;
	ld.global.f32 	%f160, [%rd8];
	ld.global.f32 	%f161, [%rd9];
	add.f32 	%f162, %f160, %f161;
	st.global.f32 	[%rd10], %f162;
	ld.global.f32 	%f163, [%rd8];
	ld.global.f32 	%f164, [%rd9];
	add.f32 	%f165, %f163, %f164;
	st.global.f32 	[%rd10], %f165;
	ld.global.f32 	%f166, [%rd8];
	ld.global.f32 	%f167, [%rd9];
	add.f32 	%f168, %f166, %f167;
	st.global.f32 	[%rd10], %f168;
	ld.global.f32 	%f169, [%rd8];
	ld.global.f32 	%f170, [%rd9];
	add.f32 	%f171, %f169, %f170;
	st.global.f32 	[%rd10], %f171;
	ld.global.f32 	%f172, [%rd8];
	ld.global.f32 	%f173, [%rd9];
	add.f32 	%f174, %f172, %f173;
	st.global.f32 	[%rd10], %f174;
	ld.global.f32 	%f175, [%rd8];
	ld.global.f32 	%f176, [%rd9];
	add.f32 	%f177, %f175, %f176;
	st.global.f32 	[%rd10], %f177;
	ld.global.f32 	%f178, [%rd8];
	ld.global.f32 	%f179, [%rd9];
	add.f32 	%f180, %f178, %f179;
	st.global.f32 	[%rd10], %f180;
	ld.global.f32 	%f181, [%rd8];
	ld.global.f32 	%f182, [%rd9];
	add.f32 	%f183, %f181, %f182;
	st.global.f32 	[%rd10], %f183;
	ld.global.f32 	%f184, [%rd8];
	ld.global.f32 	%f185, [%rd9];
	add.f32 	%f186, %f184, %f185;
	st.global.f32 	[%rd10], %f186;
	ld.global.f32 	%f187, [%rd8];
	ld.global.f32 	%f188, [%rd9];
	add.f32 	%f189, %f187, %f188;
	st.global.f32 	[%rd10], %f189;
	ld.global.f32 	%f190, [%rd8];
	ld.global.f32 	%f191, [%rd9];
	add.f32 	%f192, %f190, %f191;
	st.global.f32 	[%rd10], %f192;
	ld.global.f32 	%f193, [%rd8];
	ld.global.f32 	%f194, [%rd9];
	add.f32 	%f195, %f193, %f194;
	st.global.f32 	[%rd10], %f195;
	ld.global.f32 	%f196, [%rd8];
	ld.global.f32 	%f197, [%rd9];
	add.f32 	%f198, %f196, %f197;
	st.global.f32 	[%rd10], %f198;
	ld.global.f32 	%f199, [%rd8];
	ld.global.f32 	%f200, [%rd9];
	add.f32 	%f201, %f199, %f200;
	st.global.f32 	[%rd10], %f201;
	ld.global.f32 	%f202, [%rd8];
	ld.global.f32 	%f203, [%rd9];
	add.f32 	%f204, %f202, %f203;
	st.global.f32 	[%rd10], %f204;
	ld.global.f32 	%f205, [%rd8];
	ld.global.f32 	%f206, [%rd9];
	add.f32 	%f207, %f205, %f206;
	st.global.f32 	[%rd10], %f207;
	ld.global.f32 	%f208, [%rd8];
	ld.global.f32 	%f209, [%rd9];
	add.f32 	%f210, %f208, %f209;
	st.global.f32 	[%rd10], %f210;
	ld.global.f32 	%f211, [%rd8];
	ld.global.f32 	%f212, [%rd9];
	add.f32 	%f213, %f211, %f212;
	st.global.f32 	[%rd10], %f213;
	ld.global.f32 	%f214, [%rd8];
	ld.global.f32 	%f215, [%rd9];
	add.f32 	%f216, %f214, %f215;
	st.global.f32 	[%rd10], %f216;
	ld.global.f32 	%f217, [%rd8];
	ld.global.f32 	%f218, [%rd9];
	add.f32 	%f219, %f217, %f218;
	st.global.f32 	[%rd10], %f219;
	ld.global.f32 	%f220, [%rd8];
	ld.global.f32 	%f221, [%rd9];
	add.f32 	%f222, %f220, %f221;
	st.global.f32 	[%rd10], %f222;
	ld.global.f32 	%f223, [%rd8];
	ld.global.f32 	%f224, [%rd9];
	add.f32 	%f225, %f223, %f224;
	st.global.f32 	[%rd10], %f225;
	ld.global.f32 	%f226, [%rd8];
	ld.global.f32 	%f227, [%rd9];
	add.f32 	%f228, %f226, %f227;
	st.global.f32 	[%rd10], %f228;
	ld.global.f32 	%f229, [%rd8];
	ld.global.f32 	%f230, [%rd9];
	add.f32 	%f231, %f229, %f230;
	st.global.f32 	[%rd10], %f231;
	ld.global.f32 	%f232, [%rd8];
	ld.global.f32 	%f233, [%rd9];
	add.f32 	%f234, %f232, %f233;
	st.global.f32 	[%rd10], %f234;
	ld.global.f32 	%f235, [%rd8];
	ld.global.f32 	%f236, [%rd9];
	add.f32 	%f237, %f235, %f236;
	st.global.f32 	[%rd10], %f237;
	ld.global.f32 	%f238, [%rd8];
	ld.global.f32 	%f239, [%rd9];
	add.f32 	%f240, %f238, %f239;
	st.global.f32 	[%rd10], %f240;
	ld.global.f32 	%f241, [%rd8];
	ld.global.f32 	%f242, [%rd9];
	add.f32 	%f243, %f241, %f242;
	st.global.f32 	[%rd10], %f243;
	ld.global.f32 	%f244, [%rd8];
	ld.global.f32 	%f245, [%rd9];
	add.f32 	%f246, %f244, %f245;
	st.global.f32 	[%rd10], %f246;
	ld.global.f32 	%f247, [%rd8];
	ld.global.f32 	%f248, [%rd9];
	add.f32 	%f249, %f247, %f248;
	st.global.f32 	[%rd10], %f249;
	ld.global.f32 	%f250, [%rd8];
	ld.global.f32 	%f251, [%rd9];
	add.f32 	%f252, %f250, %f251;
	st.global.f32 	[%rd10], %f252;
	ld.global.f32 	%f253, [%rd8];
	ld.global.f32 	%f254, [%rd9];
	add.f32 	%f255, %f253, %f254;
	st.global.f32 	[%rd10], %f255;
	ld.global.f32 	%f256, [%rd8];
	ld.global.f32 	%f257, [%rd9];
	add.f32 	%f258, %f256, %f257;
	st.global.f32 	[%rd10], %f258;
	ld.global.f32 	%f259, [%rd8];
	ld.global.f32 	%f260, [%rd9];
	add.f32 	%f261, %f259, %f260;
	st.global.f32 	[%rd10], %f261;
	ld.global.f32 	%f262, [%rd8];
	ld.global.f32 	%f263, [%rd9];
	add.f32 	%f264, %f262, %f263;
	st.global.f32 	[%rd10], %f264;
	ld.global.f32 	%f265, [%rd8];
	ld.global.f32 	%f266, [%rd9];
	add.f32 	%f267, %f265, %f266;
	st.global.f32 	[%rd10], %f267;
	ld.global.f32 	%f268, [%rd8];
	ld.global.f32 	%f269, [%rd9];
	add.f32 	%f270, %f268, %f269;
	st.global.f32 	[%rd10], %f270;
	ld.global.f32 	%f271, [%rd8];
	ld.global.f32 	%f272, [%rd9];
	add.f32 	%f273, %f271, %f272;
	st.global.f32 	[%rd10], %f273;
	ld.global.f32 	%f274, [%rd8];
	ld.global.f32 	%f275, [%rd9];
	add.f32 	%f276, %f274, %f275;
	st.global.f32 	[%rd10], %f276;
	ld.global.f32 	%f277, [%rd8];
	ld.global.f32 	%f278, [%rd9];
	add.f32 	%f279, %f277, %f278;
	st.global.f32 	[%rd10], %f279;
	ld.global.f32 	%f280, [%rd8];
	ld.global.f32 	%f281, [%rd9];
	add.f32 	%f282, %f280, %f281;
	st.global.f32 	[%rd10], %f282;
	ld.global.f32 	%f283, [%rd8];
	ld.global.f32 	%f284, [%rd9];
	add.f32 	%f285, %f283, %f284;
	st.global.f32 	[%rd10], %f285;
	ld.global.f32 	%f286, [%rd8];
	ld.global.f32 	%f287, [%rd9];
	add.f32 	%f288, %f286, %f287;
	st.global.f32 	[%rd10], %f288;
	ld.global.f32 	%f289, [%rd8];
	ld.global.f32 	%f290, [%rd9];
	add.f32 	%f291, %f289, %f290;
	st.global.f32 	[%rd10], %f291;
	ld.global.f32 	%f292, [%rd8];
	ld.global.f32 	%f293, [%rd9];
	add.f32 	%f294, %f292, %f293;
	st.global.f32 	[%rd10], %f294;
	ld.global.f32 	%f295, [%rd8];
	ld.global.f32 	%f296, [%rd9];
	add.f32 	%f297, %f295, %f296;
	st.global.f32 	[%rd10], %f297;
	ld.global.f32 	%f298, [%rd8];
	ld.global.f32 	%f299, [%rd9];
	add.f32 	%f300, %f298, %f299;
	st.global.f32 	[%rd10], %f300;
	ld.global.f32 	%f301, [%rd8];
	ld.global.f32 	%f302, [%rd9];
	add.f32 	%f303, %f301, %f302;
	st.global.f32 	[%rd10], %f303;
	ld.global.f32 	%f304, [%rd8];
	ld.global.f32 	%f305, [%rd9];
	add.f32 	%f306, %f304, %f305;
	st.global.f32 	[%rd10], %f306;
	ld.global.f32 	%f307, [%rd8];
	ld.global.f32 	%f308, [%rd9];
	add.f32 	%f309, %f307, %f308;
	st.global.f32 	[%rd10], %f309;
	ld.global.f32 	%f310, [%rd8];
	ld.global.f32 	%f311, [%rd9];
	add.f32 	%f312, %f310, %f311;
	st.global.f32 	[%rd10], %f312;
	ld.global.f32 	%f313, [%rd8];
	ld.global.f32 	%f314, [%rd9];
	add.f32 	%f315, %f313, %f314;
	st.global.f32 	[%rd10], %f315;
	ld.global.f32 	%f316, [%rd8];
	ld.global.f32 	%f317, [%rd9];
	add.f32 	%f318, %f316, %f317;
	st.global.f32 	[%rd10], %f318;
	ld.global.f32 	%f319, [%rd8];
	ld.global.f32 	%f320, [%rd9];
	add.f32 	%f321, %f319, %f320;
	st.global.f32 	[%rd10], %f321;
	ld.global.f32 	%f322, [%rd8];
	ld.global.f32 	%f323, [%rd9];
	add.f32 	%f324, %f322, %f323;
	st.global.f32 	[%rd10], %f324;
	ld.global.f32 	%f325, [%rd8];
	ld.global.f32 	%f326, [%rd9];
	add.f32 	%f327, %f325, %f326;
	st.global.f32 	[%rd10], %f327;
	ld.global.f32 	%f328, [%rd8];
	ld.global.f32 	%f329, [%rd9];
	add.f32 	%f330, %f328, %f329;
	st.global.f32 	[%rd10], %f330;
	ld.global.f32 	%f331, [%rd8];
	ld.global.f32 	%f332, [%rd9];
	add.f32 	%f333, %f331, %f332;
	st.global.f32 	[%rd10], %f333;
	ld.global.f32 	%f334, [%rd8];
	ld.global.f32 	%f335, [%rd9];
	add.f32 	%f336, %f334, %f335;
	st.global.f32 	[%rd10], %f336;
	ld.global.f32 	%f337, [%rd8];
	ld.global.f32 	%f338, [%rd9];
	add.f32 	%f339, %f337, %f338;
	st.global.f32 	[%rd10], %f339;
	ld.global.f32 	%f340, [%rd8];
	ld.global.f32 	%f341, [%rd9];
	add.f32 	%f342, %f340, %f341;
	st.global.f32 	[%rd10], %f342;
	ld.global.f32 	%f343, [%rd8];
	ld.global.f32 	%f344, [%rd9];
	add.f32 	%f345, %f343, %f344;
	st.global.f32 	[%rd10], %f345;
	ld.global.f32 	%f346, [%rd8];
	ld.global.f32 	%f347, [%rd9];
	add.f32 	%f348, %f346, %f347;
	st.global.f32 	[%rd10], %f348;
	ld.global.f32 	%f349, [%rd8];
	ld.global.f32 	%f350, [%rd9];
	add.f32 	%f351, %f349, %f350;
	st.global.f32 	[%rd10], %f351;
	ld.global.f32 	%f352, [%rd8];
	ld.global.f32 	%f353, [%rd9];
	add.f32 	%f354, %f352, %f353;
	st.global.f32 	[%rd10], %f354;
	ld.global.f32 	%f355, [%rd8];
	ld.global.f32 	%f356, [%rd9];
	add.f32 	%f357, %f355, %f356;
	st.global.f32 	[%rd10], %f357;
	ld.global.f32 	%f358, [%rd8];
	ld.global.f32 	%f359, [%rd9];
	add.f32 	%f360, %f358, %f359;
	st.global.f32 	[%rd10], %f360;
	ld.global.f32 	%f361, [%rd8];
	ld.global.f32 	%f362, [%rd9];
	add.f32 	%f363, %f361, %f362;
	st.global.f32 	[%rd10], %f363;
	ld.global.f32 	%f364, [%rd8];
	ld.global.f32 	%f365, [%rd9];
	add.f32 	%f366, %f364, %f365;
	st.global.f32 	[%rd10], %f366;
	ld.global.f32 	%f367, [%rd8];
	ld.global.f32 	%f368, [%rd9];
	add.f32 	%f369, %f367, %f368;
	st.global.f32 	[%rd10], %f369;
	ld.global.f32 	%f370, [%rd8];
	ld.global.f32 	%f371, [%rd9];
	add.f32 	%f372, %f370, %f371;
	st.global.f32 	[%rd10], %f372;
	ld.global.f32 	%f373, [%rd8];
	ld.global.f32 	%f374, [%rd9];
	add.f32 	%f375, %f373, %f374;
	st.global.f32 	[%rd10], %f375;
	ld.global.f32 	%f376, [%rd8];
	ld.global.f32 	%f377, [%rd9];
	add.f32 	%f378, %f376, %f377;
	st.global.f32 	[%rd10], %f378;
	ld.global.f32 	%f379, [%rd8];
	ld.global.f32 	%f380, [%rd9];
	add.f32 	%f381, %f379, %f380;
	st.global.f32 	[%rd10], %f381;
	ld.global.f32 	%f382, [%rd8];
	ld.global.f32 	%f383, [%rd9];
	add.f32 	%f384, %f382, %f383;
	st.global.f32 	[%rd10], %f384;
	ld.global.f32 	%f385, [%rd8];
	ld.global.f32 	%f386, [%rd9];
	add.f32 	%f387, %f385, %f386;
	st.global.f32 	[%rd10], %f387;
	ld.global.f32 	%f388, [%rd8];
	ld.global.f32 	%f389, [%rd9];
	add.f32 	%f390, %f388, %f389;
	st.global.f32 	[%rd10], %f390;
	ld.global.f32 	%f391, [%rd8];
	ld.global.f32 	%f392, [%rd9];
	add.f32 	%f393, %f391, %f392;
	st.global.f32 	[%rd10], %f393;
	ld.global.f32 	%f394, [%rd8];
	ld.global.f32 	%f395, [%rd9];
	add.f32 	%f396, %f394, %f395;
	st.global.f32 	[%rd10], %f396;
	ld.global.f32 	%f397, [%rd8];
	ld.global.f32 	%f398, [%rd9];
	add.f32 	%f399, %f397, %f398;
	st.global.f32 	[%rd10], %f399;
	ld.global.f32 	%f400, [%rd8];
	ld.global.f32 	%f401, [%rd9];
	add.f32 	%f402, %f400, %f401;
	st.global.f32 	[%rd10], %f402;
	ld.global.f32 	%f403, [%rd8];
	ld.global.f32 	%f404, [%rd9];
	add.f32 	%f405, %f403, %f404;
	st.global.f32 	[%rd10], %f405;
	ld.global.f32 	%f406, [%rd8];
	ld.global.f32 	%f407, [%rd9];
	add.f32 	%f408, %f406, %f407;
	st.global.f32 	[%rd10], %f408;
	ld.global.f32 	%f409, [%rd8];
	ld.global.f32 	%f410, [%rd9];
	add.f32 	%f411, %f409, %f410;
	st.global.f32 	[%rd10], %f411;
	ld.global.f32 	%f412, [%rd8];
	ld.global.f32 	%f413, [%rd9];
	add.f32 	%f414, %f412, %f413;
	st.global.f32 	[%rd10], %f414;
	ld.global.f32 	%f415, [%rd8];
	ld.global.f32 	%f416, [%rd9];
	add.f32 	%f417, %f415, %f416;
	st.global.f32 	[%rd10], %f417;
	ld.global.f32 	%f418, [%rd8];
	ld.global.f32 	%f419, [%rd9];
	add.f32 	%f420, %f418, %f419;
	st.global.f32 	[%rd10], %f420;
	ld.global.f32 	%f421, [%rd8];
	ld.global.f32 	%f422, [%rd9];
	add.f32 	%f423, %f421, %f422;
	st.global.f32 	[%rd10], %f423;
	ld.global.f32 	%f424, [%rd8];
	ld.global.f32 	%f425, [%rd9];
	add.f32 	%f426, %f424, %f425;
	st.global.f32 	[%rd10], %f426;
	ld.global.f32 	%f427, [%rd8];
	ld.global.f32 	%f428, [%rd9];
	add.f32 	%f429, %f427, %f428;
	st.global.f32 	[%rd10], %f429;
	ld.global.f32 	%f430, [%rd8];
	ld.global.f32 	%f431, [%rd9];
	add.f32 	%f432, %f430, %f431;
	st.global.f32 	[%rd10], %f432;
	ld.global.f32 	%f433, [%rd8];
	ld.global.f32 	%f434, [%rd9];
	add.f32 	%f435, %f433, %f434;
	st.global.f32 	[%rd10], %f435;
	ld.global.f32 	%f436, [%rd8];
	ld.global.f32 	%f437, [%rd9];
	add.f32 	%f438, %f436, %f437;
	st.global.f32 	[%rd10], %f438;
	ld.global.f32 	%f439, [%rd8];
	ld.global.f32 	%f440, [%rd9];
	add.f32 	%f441, %f439, %f440;
	st.global.f32 	[%rd10], %f441;
	ld.global.f32 	%f442, [%rd8];
	ld.global.f32 	%f443, [%rd9];
	add.f32 	%f444, %f442, %f443;
	st.global.f32 	[%rd10], %f444;
	ld.global.f32 	%f445, [%rd8];
	ld.global.f32 	%f446, [%rd9];
	add.f32 	%f447, %f445, %f446;
	st.global.f32 	[%rd10], %f447;
	ld.global.f32 	%f448, [%rd8];
	ld.global.f32 	%f449, [%rd9];
	add.f32 	%f450, %f448, %f449;
	st.global.f32 	[%rd10], %f450;
	ld.global.f32 	%f451, [%rd8];
	ld.global.f32 	%f452, [%rd9];
	add.f32 	%f453, %f451, %f452;
	st.global.f32 	[%rd10], %f453;
	ld.global.f32 	%f454, [%rd8];
	ld.global.f32 	%f455, [%rd9];
	add.f32 	%f456, %f454, %f455;
	st.global.f32 	[%rd10], %f456;
	ld.global.f32 	%f457, [%rd8];
	ld.global.f32 	%f458, [%rd9];
	add.f32 	%f459, %f457, %f458;
	st.global.f32 	[%rd10], %f459;
	ld.global.f32 	%f460, [%rd8];
	ld.global.f32 	%f461, [%rd9];
	add.f32 	%f462, %f460, %f461;
	st.global.f32 	[%rd10], %f462;
	ld.global.f32 	%f463, [%rd8];
	ld.global.f32 	%f464, [%rd9];
	add.f32 	%f465, %f463, %f464;
	st.global.f32 	[%rd10], %f465;
	ld.global.f32 	%f466, [%rd8];
	ld.global.f32 	%f467, [%rd9];
	add.f32 	%f468, %f466, %f467;
	st.global.f32 	[%rd10], %f468;
	ld.global.f32 	%f469, [%rd8];
	ld.global.f32 	%f470, [%rd9];
	add.f32 	%f471, %f469, %f470;
	st.global.f32 	[%rd10], %f471;
	ld.global.f32 	%f472, [%rd8];
	ld.global.f32 	%f473, [%rd9];
	add.f32 	%f474, %f472, %f473;
	st.global.f32 	[%rd10], %f474;
	ld.global.f32 	%f475, [%rd8];
	ld.global.f32 	%f476, [%rd9];
	add.f32 	%f477, %f475, %f476;
	st.global.f32 	[%rd10], %f477;
	ld.global.f32 	%f478, [%rd8];
	ld.global.f32 	%f479, [%rd9];
	add.f32 	%f480, %f478, %f479;
	st.global.f32 	[%rd10], %f480;
	ld.global.f32 	%f481, [%rd8];
	ld.global.f32 	%f482, [%rd9];
	add.f32 	%f483, %f481, %f482;
	st.global.f32 	[%rd10], %f483;
	ld.global.f32 	%f484, [%rd8];
	ld.global.f32 	%f485, [%rd9];
	add.f32 	%f486, %f484, %f485;
	st.global.f32 	[%rd10], %f486;
	ld.global.f32 	%f487, [%rd8];
	ld.global.f32 	%f488, [%rd9];
	add.f32 	%f489, %f487, %f488;
	st.global.f32 	[%rd10], %f489;
	ld.global.f32 	%f490, [%rd8];
	ld.global.f32 	%f491, [%rd9];
	add.f32 	%f492, %f490, %f491;
	st.global.f32 	[%rd10], %f492;
	ld.global.f32 	%f493, [%rd8];
	ld.global.f32 	%f494, [%rd9];
	add.f32 	%f495, %f493, %f494;
	st.global.f32 	[%rd10], %f495;
	ld.global.f32 	%f496, [%rd8];
	ld.global.f32 	%f497, [%rd9];
	add.f32 	%f498, %f496, %f497;
	st.global.f32 	[%rd10], %f498;
	ld.global.f32 	%f499, [%rd8];
	ld.global.f32 	%f500, [%rd9];
	add.f32 	%f501, %f499, %f500;
	st.global.f32 	[%rd10], %f501;
	ld.global.f32 	%f502, [%rd8];
	ld.global.f32 	%f503, [%rd9];
	add.f32 	%f504, %f502, %f503;
	st.global.f32 	[%rd10], %f504;
	ld.global.f32 	%f505, [%rd8];
	ld.global.f32 	%f506, [%rd9];
	add.f32 	%f507, %f505, %f506;
	st.global.f32 	[%rd10], %f507;
	ld.global.f32 	%f508, [%rd8];
	ld.global.f32 	%f509, [%rd9];
	add.f32 	%f510, %f508, %f509;
	st.global.f32 	[%rd10], %f510;
	ld.global.f32 	%f511, [%rd8];
	ld.global.f32 	%f512, [%rd9];
	add.f32 	%f513, %f511, %f512;
	st.global.f32 	[%rd10], %f513;
	ld.global.f32 	%f514, [%rd8];
	ld.global.f32 	%f515, [%rd9];
	add.f32 	%f516, %f514, %f515;
	st.global.f32 	[%rd10], %f516;
	ld.global.f32 	%f517, [%rd8];
	ld.global.f32 	%f518, [%rd9];
	add.f32 	%f519, %f517, %f518;
	st.global.f32 	[%rd10], %f519;
	ld.global.f32 	%f520, [%rd8];
	ld.global.f32 	%f521, [%rd9];
	add.f32 	%f522, %f520, %f521;
	st.global.f32 	[%rd10], %f522;
	ld.global.f32 	%f523, [%rd8];
	ld.global.f32 	%f524, [%rd9];
	add.f32 	%f525, %f523, %f524;
	st.global.f32 	[%rd10], %f525;
	ld.global.f32 	%f526, [%rd8];
	ld.global.f32 	%f527, [%rd9];
	add.f32 	%f528, %f526, %f527;
	st.global.f32 	[%rd10], %f528;
	ld.global.f32 	%f529, [%rd8];
	ld.global.f32 	%f530, [%rd9];
	add.f32 	%f531, %f529, %f530;
	st.global.f32 	[%rd10], %f531;
	ld.global.f32 	%f532, [%rd8];
	ld.global.f32 	%f533, [%rd9];
	add.f32 	%f534, %f532, %f533;
	st.global.f32 	[%rd10], %f534;
	ld.global.f32 	%f535, [%rd8];
	ld.global.f32 	%f536, [%rd9];
	add.f32 	%f537, %f535, %f536;
	st.global.f32 	[%rd10], %f537;
	ld.global.f32 	%f538, [%rd8];
	ld.global.f32 	%f539, [%rd9];
	add.f32 	%f540, %f538, %f539;
	st.global.f32 	[%rd10], %f540;
	ld.global.f32 	%f541, [%rd8];
	ld.global.f32 	%f542, [%rd9];
	add.f32 	%f543, %f541, %f542;
	st.global.f32 	[%rd10], %f543;
	ld.global.f32 	%f544, [%rd8];
	ld.global.f32 	%f545, [%rd9];
	add.f32 	%f546, %f544, %f545;
	st.global.f32 	[%rd10], %f546;
	ld.global.f32 	%f547, [%rd8];
	ld.global.f32 	%f548, [%rd9];
	add.f32 	%f549, %f547, %f548;
	st.global.f32 	[%rd10], %f549;
	ld.global.f32 	%f550, [%rd8];
	ld.global.f32 	%f551, [%rd9];
	add.f32 	%f552, %f550, %f551;
	st.global.f32 	[%rd10], %f552;
	ld.global.f32 	%f553, [%rd8];
	ld.global.f32 	%f554, [%rd9];
	add.f32 	%f555, %f553, %f554;
	st.global.f32 	[%rd10], %f555;
	ld.global.f32 	%f556, [%rd8];
	ld.global.f32 	%f557, [%rd9];
	add.f32 	%f558, %f556, %f557;
	st.global.f32 	[%rd10], %f558;
	ld.global.f32 	%f559, [%rd8];
	ld.global.f32 	%f560, [%rd9];
	add.f32 	%f561, %f559, %f560;
	st.global.f32 	[%rd10], %f561;
	ld.global.f32 	%f562, [%rd8];
	ld.global.f32 	%f563, [%rd9];
	add.f32 	%f564, %f562, %f563;
	st.global.f32 	[%rd10], %f564;
	ld.global.f32 	%f565, [%rd8];
	ld.global.f32 	%f566, [%rd9];
	add.f32 	%f567, %f565, %f566;
	st.global.f32 	[%rd10], %f567;
	ld.global.f32 	%f568, [%rd8];
	ld.global.f32 	%f569, [%rd9];
	add.f32 	%f570, %f568, %f569;
	st.global.f32 	[%rd10], %f570;
	ld.global.f32 	%f571, [%rd8];
	ld.global.f32 	%f572, [%rd9];
	add.f32 	%f573, %f571, %f572;
	st.global.f32 	[%rd10], %f573;
	ld.global.f32 	%f574, [%rd8];
	ld.global.f32 	%f575, [%rd9];
	add.f32 	%f576, %f574, %f575;
	st.global.f32 	[%rd10], %f576;
	ld.global.f32 	%f577, [%rd8];
	ld.global.f32 	%f578, [%rd9];
	add.f32 	%f579, %f577, %f578;
	st.global.f32 	[%rd10], %f579;
	ld.global.f32 	%f580, [%rd8];
	ld.global.f32 	%f581, [%rd9];
	add.f32 	%f582, %f580, %f581;
	st.global.f32 	[%rd10], %f582;
	ld.global.f32 	%f583, [%rd8];
	ld.global.f32 	%f584, [%rd9];
	add.f32 	%f585, %f583, %f584;
	st.global.f32 	[%rd10], %f585;
	ld.global.f32 	%f586, [%rd8];
	ld.global.f32 	%f587, [%rd9];
	add.f32 	%f588, %f586, %f587;
	st.global.f32 	[%rd10], %f588;
	ld.global.f32 	%f589, [%rd8];
	ld.global.f32 	%f590, [%rd9];
	add.f32 	%f591, %f589, %f590;
	st.global.f32 	[%rd10], %f591;
	ld.global.f32 	%f592, [%rd8];
	ld.global.f32 	%f593, [%rd9];
	add.f32 	%f594, %f592, %f593;
	st.global.f32 	[%rd10], %f594;
	ld.global.f32 	%f595, [%rd8];
	ld.global.f32 	%f596, [%rd9];
	add.f32 	%f597, %f595, %f596;
	st.global.f32 	[%rd10], %f597;
	ld.global.f32 	%f598, [%rd8];
	ld.global.f32 	%f599, [%rd9];
	add.f32 	%f600, %f598, %f599;
	st.global.f32 	[%rd10], %f600;
	ld.global.f32 	%f601, [%rd8];
	ld.global.f32 	%f602, [%rd9];
	add.f32 	%f603, %f601, %f602;
	st.global.f32 	[%rd10], %f603;
	ld.global.f32 	%f604, [%rd8];
	ld.global.f32 	%f605, [%rd9];
	add.f32 	%f606, %f604, %f605;
	st.global.f32 	[%rd10], %f606;
	ld.global.f32 	%f607, [%rd8];
	ld.global.f32 	%f608, [%rd9];
	add.f32 	%f609, %f607, %f608;
	st.global.f32 	[%rd10], %f609;
	ld.global.f32 	%f610, [%rd8];
	ld.global.f32 	%f611, [%rd9];
	add.f32 	%f612, %f610, %f611;
	st.global.f32 	[%rd10], %f612;
	ld.global.f32 	%f613, [%rd8];
	ld.global.f32 	%f614, [%rd9];
	add.f32 	%f615, %f613, %f614;
	st.global.f32 	[%rd10], %f615;
	ld.global.f32 	%f616, [%rd8];
	ld.global.f32 	%f617, [%rd9];
	add.f32 	%f618, %f616, %f617;
	st.global.f32 	[%rd10], %f618;
	ld.global.f32 	%f619, [%rd8];
	ld.global.f32 	%f620, [%rd9];
	add.f32 	%f621, %f619, %f620;
	st.global.f32 	[%rd10], %f621;
	ld.global.f32 	%f622, [%rd8];
	ld.global.f32 	%f623, [%rd9];
	add.f32 	%f624, %f622, %f623;
	st.global.f32 	[%rd10], %f624;
	ld.global.f32 	%f625, [%rd8];
	ld.global.f32 	%f626, [%rd9];
	add.f32 	%f627, %f625, %f626;
	st.global.f32 	[%rd10], %f627;
	ld.global.f32 	%f628, [%rd8];
	ld.global.f32 	%f629, [%rd9];
	add.f32 	%f630, %f628, %f629;
	st.global.f32 	[%rd10], %f630;
	ld.global.f32 	%f631, [%rd8];
	ld.global.f32 	%f632, [%rd9];
	add.f32 	%f633, %f631, %f632;
	st.global.f32 	[%rd10], %f633;
	ld.global.f32 	%f634, [%rd8];
	ld.global.f32 	%f635, [%rd9];
	add.f32 	%f636, %f634, %f635;
	st.global.f32 	[%rd10], %f636;
	ld.global.f32 	%f637, [%rd8];
	ld.global.f32 	%f638, [%rd9];
	add.f32 	%f639, %f637, %f638;
	st.global.f32 	[%rd10], %f639;
	ld.global.f32 	%f640, [%rd8];
	ld.global.f32 	%f641, [%rd9];
	add.f32 	%f642, %f640, %f641;
	st.global.f32 	[%rd10], %f642;
	ld.global.f32 	%f643, [%rd8];
	ld.global.f32 	%f644, [%rd9];
	add.f32 	%f645, %f643, %f644;
	st.global.f32 	[%rd10], %f645;
	ld.global.f32 	%f646, [%rd8];
	ld.global.f32 	%f647, [%rd9];
	add.f32 	%f648, %f646, %f647;
	st.global.f32 	[%rd10], %f648;
	ld.global.f32 	%f649, [%rd8];
	ld.global.f32 	%f650, [%rd9];
	add.f32 	%f651, %f649, %f650;
	st.global.f32 	[%rd10], %f651;
	ld.global.f32 	%f652, [%rd8];
	ld.global.f32 	%f653, [%rd9];
	add.f32 	%f654, %f652, %f653;
	st.global.f32 	[%rd10], %f654;
	ld.global.f32 	%f655, [%rd8];
	ld.global.f32 	%f656, [%rd9];
	add.f32 	%f657, %f655, %f656;
	st.global.f32 	[%rd10], %f657;
	ld.global.f32 	%f658, [%rd8];
	ld.global.f32 	%f659, [%rd9];
	add.f32 	%f660, %f658, %f659;
	st.global.f32 	[%rd10], %f660;
	ld.global.f32 	%f661, [%rd8];
	ld.global.f32 	%f662, [%rd9];
	add.f32 	%f663, %f661, %f662;
	st.global.f32 	[%rd10], %f663;
	ld.global.f32 	%f664, [%rd8];
	ld.global.f32 	%f665, [%rd9];
	add.f32 	%f666, %f664, %f665;
	st.global.f32 	[%rd10], %f666;
	ld.global.f32 	%f667, [%rd8];
	ld.global.f32 	%f668, [%rd9];
	add.f32 	%f669, %f667, %f668;
	st.global.f32 	[%rd10], %f669;
	ld.global.f32 	%f670, [%rd8];
	ld.global.f32 	%f671, [%rd9];
	add.f32 	%f672, %f670, %f671;
	st.global.f32 	[%rd10], %f672;
	ld.global.f32 	%f673, [%rd8];
	ld.global.f32 	%f674, [%rd9];
	add.f32 	%f675, %f673, %f674;
	st.global.f32 	[%rd10], %f675;
	ld.global.f32 	%f676, [%rd8];
	ld.global.f32 	%f677, [%rd9];
	add.f32 	%f678, %f676, %f677;
	st.global.f32 	[%rd10], %f678;
	ld.global.f32 	%f679, [%rd8];
	ld.global.f32 	%f680, [%rd9];
	add.f32 	%f681, %f679, %f680;
	st.global.f32 	[%rd10], %f681;
	ld.global.f32 	%f682, [%rd8];
	ld.global.f32 	%f683, [%rd9];
	add.f32 	%f684, %f682, %f683;
	st.global.f32 	[%rd10], %f684;
	ld.global.f32 	%f685, [%rd8];
	ld.global.f32 	%f686, [%rd9];
	add.f32 	%f687, %f685, %f686;
	st.global.f32 	[%rd10], %f687;
	ld.global.f32 	%f688, [%rd8];
	ld.global.f32 	%f689, [%rd9];
	add.f32 	%f690, %f688, %f689;
	st.global.f32 	[%rd10], %f690;
	ld.global.f32 	%f691, [%rd8];
	ld.global.f32 	%f692, [%rd9];
	add.f32 	%f693, %f691, %f692;
	st.global.f32 	[%rd10], %f693;
	ld.global.f32 	%f694, [%rd8];
	ld.global.f32 	%f695, [%rd9];
	add.f32 	%f696, %f694, %f695;
	st.global.f32 	[%rd10], %f696;
	ld.global.f32 	%f697, [%rd8];
	ld.global.f32 	%f698, [%rd9];
	add.f32 	%f699, %f697, %f698;
	st.global.f32 	[%rd10], %f699;
	ld.global.f32 	%f700, [%rd8];
	ld.global.f32 	%f701, [%rd9];
	add.f32 	%f702, %f700, %f701;
	st.global.f32 	[%rd10], %f702;
	ld.global.f32 	%f703, [%rd8];
	ld.global.f32 	%f704, [%rd9];
	add.f32 	%f705, %f703, %f704;
	st.global.f32 	[%rd10], %f705;
	ld.global.f32 	%f706, [%rd8];
	ld.global.f32 	%f707, [%rd9];
	add.f32 	%f708, %f706, %f707;
	st.global.f32 	[%rd10], %f708;
	ld.global.f32 	%f709, [%rd8];
	ld.global.f32 	%f710, [%rd9];
	add.f32 	%f711, %f709, %f710;
	st.global.f32 	[%rd10], %f711;
	ld.global.f32 	%f712, [%rd8];
	ld.global.f32 	%f713, [%rd9];
	add.f32 	%f714, %f712, %f713;
	st.global.f32 	[%rd10], %f714;
	ld.global.f32 	%f715, [%rd8];
	ld.global.f32 	%f716, [%rd9];
	add.f32 	%f717, %f715, %f716;
	st.global.f32 	[%rd10], %f717;
	ld.global.f32 	%f718, [%rd8];
	ld.global.f32 	%f719, [%rd9];
	add.f32 	%f720, %f718, %f719;
	st.global.f32 	[%rd10], %f720;
	ld.global.f32 	%f721, [%rd8];
	ld.global.f32 	%f722, [%rd9];
	add.f32 	%f723, %f721, %f722;
	st.global.f32 	[%rd10], %f723;
	ld.global.f32 	%f724, [%rd8];
	ld.global.f32 	%f725, [%rd9];
	add.f32 	%f726, %f724, %f725;
	st.global.f32 	[%rd10], %f726;
	ld.global.f32 	%f727, [%rd8];
	ld.global.f32 	%f728, [%rd9];
	add.f32 	%f729, %f727, %f728;
	st.global.f32 	[%rd10], %f729;
	ld.global.f32 	%f730, [%rd8];
	ld.global.f32 	%f731, [%rd9];
	add.f32 	%f732, %f730, %f731;
	st.global.f32 	[%rd10], %f732;
	ld.global.f32 	%f733, [%rd8];
	ld.global.f32 	%f734, [%rd9];
	add.f32 	%f735, %f733, %f734;
	st.global.f32 	[%rd10], %f735;
	ld.global.f32 	%f736, [%rd8];
	ld.global.f32 	%f737, [%rd9];
	add.f32 	%f738, %f736, %f737;
	st.global.f32 	[%rd10], %f738;
	ld.global.f32 	%f739, [%rd8];
	ld.global.f32 	%f740, [%rd9];
	add.f32 	%f741, %f739, %f740;
	st.global.f32 	[%rd10], %f741;
	ld.global.f32 	%f742, [%rd8];
	ld.global.f32 	%f743, [%rd9];
	add.f32 	%f744, %f742, %f743;
	st.global.f32 	[%rd10], %f744;
	ld.global.f32 	%f745, [%rd8];
	ld.global.f32 	%f746, [%rd9];
	add.f32 	%f747, %f745, %f746;
	st.global.f32 	[%rd10], %f747;
	ld.global.f32 	%f748, [%rd8];
	ld.global.f32 	%f749, [%rd9];
	add.f32 	%f750, %f748, %f749;
	st.global.f32 	[%rd10], %f750;
	ld.global.f32 	%f751, [%rd8];
	ld.global.f32 	%f752, [%rd9];
	add.f32 	%f753, %f751, %f752;
	st.global.f32 	[%rd10], %f753;
	ld.global.f32 	%f754, [%rd8];
	ld.global.f32 	%f755, [%rd9];
	add.f32 	%f756, %f754, %f755;
	st.global.f32 	[%rd10], %f756;
	ld.global.f32 	%f757, [%rd8];
	ld.global.f32 	%f758, [%rd9];
	add.f32 	%f759, %f757, %f758;
	st.global.f32 	[%rd10], %f759;
	ld.global.f32 	%f760, [%rd8];
	ld.global.f32 	%f761, [%rd9];
	add.f32 	%f762, %f760, %f761;
	st.global.f32 	[%rd10], %f762;
	ld.global.f32 	%f763, [%rd8];
	ld.global.f32 	%f764, [%rd9];
	add.f32 	%f765, %f763, %f764;
	st.global.f32 	[%rd10], %f765;
	ld.global.f32 	%f766, [%rd8];
	ld.global.f32 	%f767, [%rd9];
	add.f32 	%f768, %f766, %f767;
	st.global.f32 	[%rd10], %f768;
	ld.global.f32 	%f769, [%rd8];
	ld.global.f32 	%f770, [%rd9];
	add.f32 	%f771, %f769, %f770;
	st.global.f32 	[%rd10], %f771;
	ld.global.f32 	%f772, [%rd8];
	ld.global.f32 	%f773, [%rd9];
	add.f32 	%f774, %f772, %f773;
	st.global.f32 	[%rd10], %f774;
	ld.global.f32 	%f775, [%rd8];
	ld.global.f32 	%f776, [%rd9];
	add.f32 	%f777, %f775, %f776;
	st.global.f32 	[%rd10], %f777;
	ld.global.f32 	%f778, [%rd8];
	ld.global.f32 	%f779, [%rd9];
	add.f32 	%f780, %f778, %f779;
	st.global.f32 	[%rd10], %f780;
	ld.global.f32 	%f781, [%rd8];
	ld.global.f32 	%f782, [%rd9];
	add.f32 	%f783, %f781, %f782;
	st.global.f32 	[%rd10], %f783;
	ld.global.f32 	%f784, [%rd8];
	ld.global.f32 	%f785, [%rd9];
	add.f32 	%f786, %f784, %f785;
	st.global.f32 	[%rd10], %f786;
	ld.global.f32 	%f787, [%rd8];
	ld.global.f32 	%f788, [%rd9];
	add.f32 	%f789, %f787, %f788;
	st.global.f32 	[%rd10], %f789;
	ld.global.f32 	%f790, [%rd8];
	ld.global.f32 	%f791, [%rd9];
	add.f32 	%f792, %f790, %f791;
	st.global.f32 	[%rd10], %f792;
	ld.global.f32 	%f793, [%rd8];
	ld.global.f32 	%f794, [%rd9];
	add.f32 	%f795, %f793, %f794;
	st.global.f32 	[%rd10], %f795;
	ld.global.f32 	%f796, [%rd8];
	ld.global.f32 	%f797, [%rd9];
	add.f32 	%f798, %f796, %f797;
	st.global.f32 	[%rd10], %f798;
	ld.global.f32 	%f799, [%rd8];
	ld.global.f32 	%f800, [%rd9];
	add.f32 	%f801, %f799, %f800;
	st.global.f32 	[%rd10], %f801;
	ld.global.f32 	%f802, [%rd8];
	ld.global.f32 	%f803, [%rd9];
	add.f32 	%f804, %f802, %f803;
	st.global.f32 	[%rd10], %f804;
	ld.global.f32 	%f805, [%rd8];
	ld.global.f32 	%f806, [%rd9];
	add.f32 	%f807, %f805, %f806;
	st.global.f32 	[%rd10], %f807;
	ld.global.f32 	%f808, [%rd8];
	ld.global.f32 	%f809, [%rd9];
	add.f32 	%f810, %f808, %f809;
	st.global.f32 	[%rd10], %f810;
	ld.global.f32 	%f811, [%rd8];
	ld.global.f32 	%f812, [%rd9];
	add.f32 	%f813, %f811, %f812;
	st.global.f32 	[%rd10], %f813;
	ld.global.f32 	%f814, [%rd8];
	ld.global.f32 	%f815, [%rd9];
	add.f32 	%f816, %f814, %f815;
	st.global.f32 	[%rd10], %f816;
	ld.global.f32 	%f817, [%rd8];
	ld.global.f32 	%f818, [%rd9];
	add.f32 	%f819, %f817, %f818;
	st.global.f32 	[%rd10], %f819;
	ld.global.f32 	%f820, [%rd8];
	ld.global.f32 	%f821, [%rd9];
	add.f32 	%f822, %f820, %f821;
	st.global.f32 	[%rd10], %f822;
	ld.global.f32 	%f823, [%rd8];
	ld.global.f32 	%f824, [%rd9];
	add.f32 	%f825, %f823, %f824;
	st.global.f32 	[%rd10], %f825;
	ld.global.f32 	%f826, [%rd8];
	ld.global.f32 	%f827, [%rd9];
	add.f32 	%f828, %f826, %f827;
	st.global.f32 	[%rd10], %f828;
	ld.global.f32 	%f829, [%rd8];
	ld.global.f32 	%f830, [%rd9];
	add.f32 	%f831, %f829, %f830;
	st.global.f32 	[%rd10], %f831;
	ld.global.f32 	%f832, [%rd8];
	ld.global.f32 	%f833, [%rd9];
	add.f32 	%f834, %f832, %f833;
	st.global.f32 	[%rd10], %f834;
	ld.global.f32 	%f835, [%rd8];
	ld.global.f32 	%f836, [%rd9];
	add.f32 	%f837, %f835, %f836;
	st.global.f32 	[%rd10], %f837;
	ld.global.f32 	%f838, [%rd8];
	ld.global.f32 	%f839, [%rd9];
	add.f32 	%f840, %f838, %f839;
	st.global.f32 	[%rd10], %f840;
	ld.global.f32 	%f841, [%rd8];
	ld.global.f32 	%f842, [%rd9];
	add.f32 	%f843, %f841, %f842;
	st.global.f32 	[%rd10], %f843;
	ld.global.f32 	%f844, [%rd8];
	ld.global.f32 	%f845, [%rd9];
	add.f32 	%f846, %f844, %f845;
	st.global.f32 	[%rd10], %f846;
	ld.global.f32 	%f847, [%rd8];
	ld.global.f32 	%f848, [%rd9];
	add.f32 	%f849, %f847, %f848;
	st.global.f32 	[%rd10], %f849;
	ld.global.f32 	%f850, [%rd8];
	ld.global.f32 	%f851, [%rd9];
	add.f32 	%f852, %f850, %f851;
	st.global.f32 	[%rd10], %f852;
	ld.global.f32 	%f853, [%rd8];
	ld.global.f32 	%f854, [%rd9];
	add.f32 	%f855, %f853, %f854;
	st.global.f32 	[%rd10], %f855;
	ld.global.f32 	%f856, [%rd8];
	ld.global.f32 	%f857, [%rd9];
	add.f32 	%f858, %f856, %f857;
	st.global.f32 	[%rd10], %f858;
	ld.global.f32 	%f859, [%rd8];
	ld.global.f32 	%f860, [%rd9];
	add.f32 	%f861, %f859, %f860;
	st.global.f32 	[%rd10], %f861;
	ld.global.f32 	%f862, [%rd8];
	ld.global.f32 	%f863, [%rd9];
	add.f32 	%f864, %f862, %f863;
	st.global.f32 	[%rd10], %f864;
	ld.global.f32 	%f865, [%rd8];
	ld.global.f32 	%f866, [%rd9];
	add.f32 	%f867, %f865, %f866;
	st.global.f32 	[%rd10], %f867;
	ld.global.f32 	%f868, [%rd8];
	ld.global.f32 	%f869, [%rd9];
	add.f32 	%f870, %f868, %f869;
	st.global.f32 	[%rd10], %f870;
	ld.global.f32 	%f871, [%rd8];
	ld.global.f32 	%f872, [%rd9];
	add.f32 	%f873, %f871, %f872;
	st.global.f32 	[%rd10], %f873;
	ld.global.f32 	%f874, [%rd8];
	ld.global.f32 	%f875, [%rd9];
	add.f32 	%f876, %f874, %f875;
	st.global.f32 	[%rd10], %f876;
	ld.global.f32 	%f877, [%rd8];
	ld.global.f32 	%f878, [%rd9];
	add.f32 	%f879, %f877, %f878;
	st.global.f32 	[%rd10], %f879;
	ld.global.f32 	%f880, [%rd8];
	ld.global.f32 	%f881, [%rd9];
	add.f32 	%f882, %f880, %f881;
	st.global.f32 	[%rd10], %f882;
	ld.global.f32 	%f883, [%rd8];
	ld.global.f32 	%f884, [%rd9];
	add.f32 	%f885, %f883, %f884;
	st.global.f32 	[%rd10], %f885;
	ld.global.f32 	%f886, [%rd8];
	ld.global.f32 	%f887, [%rd9];
	add.f32 	%f888, %f886, %f887;
	st.global.f32 	[%rd10], %f888;
	ld.global.f32 	%f889, [%rd8];
	ld.global.f32 	%f890, [%rd9];
	add.f32 	%f891, %f889, %f890;
	st.global.f32 	[%rd10], %f891;
	ld.global.f32 	%f892, [%rd8];
	ld.global.f32 	%f893, [%rd9];
	add.f32 	%f894, %f892, %f893;
	st.global.f32 	[%rd10], %f894;
	ld.global.f32 	%f895, [%rd8];
	ld.global.f32 	%f896, [%rd9];
	add.f32 	%f897, %f895, %f896;
	st.global.f32 	[%rd10], %f897;
	ld.global.f32 	%f898, [%rd8];
	ld.global.f32 	%f899, [%rd9];
	add.f32 	%f900, %f898, %f899;
	st.global.f32 	[%rd10], %f900;
	ld.global.f32 	%f901, [%rd8];
	ld.global.f32 	%f902, [%rd9];
	add.f32 	%f903, %f901, %f902;
	st.global.f32 	[%rd10], %f903;
	ld.global.f32 	%f904, [%rd8];
	ld.global.f32 	%f905, [%rd9];
	add.f32 	%f906, %f904, %f905;
	st.global.f32 	[%rd10], %f906;
	ld.global.f32 	%f907, [%rd8];
	ld.global.f32 	%f908, [%rd9];
	add.f32 	%f909, %f907, %f908;
	st.global.f32 	[%rd10], %f909;
	ld.global.f32 	%f910, [%rd8];
	ld.global.f32 	%f911, [%rd9];
	add.f32 	%f912, %f910, %f911;
	st.global.f32 	[%rd10], %f912;
	ld.global.f32 	%f913, [%rd8];
	ld.global.f32 	%f914, [%rd9];
	add.f32 	%f915, %f913, %f914;
	st.global.f32 	[%rd10], %f915;
	ld.global.f32 	%f916, [%rd8];
	ld.global.f32 	%f917, [%rd9];
	add.f32 	%f918, %f916, %f917;
	st.global.f32 	[%rd10], %f918;
	ld.global.f32 	%f919, [%rd8];
	ld.global.f32 	%f920, [%rd9];
	add.f32 	%f921, %f919, %f920;
	st.global.f32 	[%rd10], %f921;
	ld.global.f32 	%f922, [%rd8];
	ld.global.f32 	%f923, [%rd9];
	add.f32 	%f924, %f922, %f923;
	st.global.f32 	[%rd10], %f924;
	ld.global.f32 	%f925, [%rd8];
	ld.global.f32 	%f926, [%rd9];
	add.f32 	%f927, %f925, %f926;
	st.global.f32 	[%rd10], %f927;
	ld.global.f32 	%f928, [%rd8];
	ld.global.f32 	%f929, [%rd9];
	add.f32 	%f930, %f928, %f929;
	st.global.f32 	[%rd10], %f930;
	ld.global.f32 	%f931, [%rd8];
	ld.global.f32 	%f932, [%rd9];
	add.f32 	%f933, %f931, %f932;
	st.global.f32 	[%rd10], %f933;
	ld.global.f32 	%f934, [%rd8];
	ld.global.f32 	%f935, [%rd9];
	add.f32 	%f936, %f934, %f935;
	st.global.f32 	[%rd10], %f936;
	ld.global.f32 	%f937, [%rd8];
	ld.global.f32 	%f938, [%rd9];
	add.f32 	%f939, %f937, %f938;
	st.global.f32 	[%rd10], %f939;
	ld.global.f32 	%f940, [%rd8];
	ld.global.f32 	%f941, [%rd9];
	add.f32 	%f942, %f940, %f941;
	st.global.f32 	[%rd10], %f942;
	ld.global.f32 	%f943, [%rd8];
	ld.global.f32 	%f944, [%rd9];
	add.f32 	%f945, %f943, %f944;
	st.global.f32 	[%rd10], %f945;
	ld.global.f32 	%f946, [%rd8];
	ld.global.f32 	%f947, [%rd9];
	add.f32 	%f948, %f946, %f947;
	st.global.f32 	[%rd10], %f948;
	ld.global.f32 	%f949, [%rd8];
	ld.global.f32 	%f950, [%rd9];
	add.f32 	%f951, %f949, %f950;
	st.global.f32 	[%rd10], %f951;
	ld.global.f32 	%f952, [%rd8];
	ld.global.f32 	%f953, [%rd9];
	add.f32 	%f954, %f952, %f953;
	st.global.f32 	[%rd10], %f954;
	ld.global.f32 	%f955, [%rd8];
	ld.global.f32 	%f956, [%rd9];
	add.f32 	%f957, %f955, %f956;
	st.global.f32 	[%rd10], %f957;
	ld.global.f32 	%f958, [%rd8];
	ld.global.f32 	%f959, [%rd9];
	add.f32 	%f960, %f958, %f959;
	st.global.f32 	[%rd10], %f960;
	ld.global.f32 	%f961, [%rd8];
	ld.global.f32 	%f962, [%rd9];
	add.f32 	%f963, %f961, %f962;
	st.global.f32 	[%rd10], %f963;
	ld.global.f32 	%f964, [%rd8];
	ld.global.f32 	%f965, [%rd9];
	add.f32 	%f966, %f964, %f965;
	st.global.f32 	[%rd10], %f966;
	ld.global.f32 	%f967, [%rd8];
	ld.global.f32 	%f968, [%rd9];
	add.f32 	%f969, %f967, %f968;
	st.global.f32 	[%rd10], %f969;
	ld.global.f32 	%f970, [%rd8];
	ld.global.f32 	%f971, [%rd9];
	add.f32 	%f972, %f970, %f971;
	st.global.f32 	[%rd10], %f972;
	ld.global.f32 	%f973, [%rd8];
	ld.global.f32 	%f974, [%rd9];
	add.f32 	%f975, %f973, %f974;
	st.global.f32 	[%rd10], %f975;
	ld.global.f32 	%f976, [%rd8];
	ld.global.f32 	%f977, [%rd9];
	add.f32 	%f978, %f976, %f977;
	st.global.f32 	[%rd10], %f978;
	ld.global.f32 	%f979, [%rd8];
	ld.global.f32 	%f980, [%rd9];
	add.f32 	%f981, %f979, %f980;
	st.global.f32 	[%rd10], %f981;
	ld.global.f32 	%f982, [%rd8];
	ld.global.f32 	%f983, [%rd9];
	add.f32 	%f984, %f982, %f983;
	st.global.f32 	[%rd10], %f984;
	ld.global.f32 	%f985, [%rd8];
	ld.global.f32 	%f986, [%rd9];
	add.f32 	%f987, %f985, %f986;
	st.global.f32 	[%rd10], %f987;
	ld.global.f32 	%f988, [%rd8];
	ld.global.f32 	%f989, [%rd9];
	add.f32 	%f990, %f988, %f989;
	st.global.f32 	[%rd10], %f990;
	ld.global.f32 	%f991, [%rd8];
	ld.global.f32 	%f992, [%rd9];
	add.f32 	%f993, %f991, %f992;
	st.global.f32 	[%rd10], %f993;
	ld.global.f32 	%f994, [%rd8];
	ld.global.f32 	%f995, [%rd9];
	add.f32 	%f996, %f994, %f995;
	st.global.f32 	[%rd10], %f996;
	ld.global.f32 	%f997, [%rd8];
	ld.global.f32 	%f998, [%rd9];
	add.f32 	%f999, %f997, %f998;
	st.global.f32 	[%rd10], %f999;
	ld.global.f32 	%f1000, [%rd8];
	ld.global.f32 	%f1001, [%rd9];
	add.f32 	%f1002, %f1000, %f1001;
	st.global.f32 	[%rd10], %f1002;
	ld.global.f32 	%f1003, [%rd8];
	ld.global.f32 	%f1004, [%rd9];
	add.f32 	%f1005, %f1003, %f1004;
	st.global.f32 	[%rd10], %f1005;
	ld.global.f32 	%f1006, [%rd8];
	ld.global.f32 	%f1007, [%rd9];
	add.f32 	%f1008, %f1006, %f1007;
	st.global.f32 	[%rd10], %f1008;
	ld.global.f32 	%f1009, [%rd8];
	ld.global.f32 	%f1010, [%rd9];
	add.f32 	%f1011, %f1009, %f1010;
	st.global.f32 	[%rd10], %f1011;
	ld.global.f32 	%f1012, [%rd8];
	ld.global.f32 	%f1013, [%rd9];
	add.f32 	%f1014, %f1012, %f1013;
	st.global.f32 	[%rd10], %f1014;
	ld.global.f32 	%f1015, [%rd8];
	ld.global.f32 	%f1016, [%rd9];
	add.f32 	%f1017, %f1015, %f1016;
	st.global.f32 	[%rd10], %f1017;
	ld.global.f32 	%f1018, [%rd8];
	ld.global.f32 	%f1019, [%rd9];
	add.f32 	%f1020, %f1018, %f1019;
	st.global.f32 	[%rd10], %f1020;
	ld.global.f32 	%f1021, [%rd8];
	ld.global.f32 	%f1022, [%rd9];
	add.f32 	%f1023, %f1021, %f1022;
	st.global.f32 	[%rd10], %f1023;
	ld.global.f32 	%f1024, [%rd8];
	ld.global.f32 	%f1025, [%rd9];
	add.f32 	%f1026, %f1024, %f1025;
	st.global.f32 	[%rd10], %f1026;
	ld.global.f32 	%f1027, [%rd8];
	ld.global.f32 	%f1028, [%rd9];
	add.f32 	%f1029, %f1027, %f1028;
	st.global.f32 	[%rd10], %f1029;
	ld.global.f32 	%f1030, [%rd8];
	ld.global.f32 	%f1031, [%rd9];
	add.f32 	%f1032, %f1030, %f1031;
	st.global.f32 	[%rd10], %f1032;
	ld.global.f32 	%f1033, [%rd8];
	ld.global.f32 	%f1034, [%rd9];
	add.f32 	%f1035, %f1033, %f1034;
	st.global.f32 	[%rd10], %f1035;
	ld.global.f32 	%f1036, [%rd8];
	ld.global.f32 	%f1037, [%rd9];
	add.f32 	%f1038, %f1036, %f1037;
	st.global.f32 	[%rd10], %f1038;
	ld.global.f32 	%f1039, [%rd8];
	ld.global.f32 	%f1040, [%rd9];
	add.f32 	%f1041, %f1039, %f1040;
	st.global.f32 	[%rd10], %f1041;
	ld.global.f32 	%f1042, [%rd8];
	ld.global.f32 	%f1043, [%rd9];
	add.f32 	%f1044, %f1042, %f1043;
	st.global.f32 	[%rd10], %f1044;
	ld.global.f32 	%f1045, [%rd8];
	ld.global.f32 	%f1046, [%rd9];
	add.f32 	%f1047, %f1045, %f1046;
	st.global.f32 	[%rd10], %f1047;
	ld.global.f32 	%f1048, [%rd8];
	ld.global.f32 	%f1049, [%rd9];
	add.f32 	%f1050, %f1048, %f1049;
	st.global.f32 	[%rd10], %f1050;
	ld.global.f32 	%f1051, [%rd8];
	ld.global.f32 	%f1052, [%rd9];
	add.f32 	%f1053, %f1051, %f1052;
	st.global.f32 	[%rd10], %f1053;
	ld.global.f32 	%f1054, [%rd8];
	ld.global.f32 	%f1055, [%rd9];
	add.f32 	%f1056, %f1054, %f1055;
	st.global.f32 	[%rd10], %f1056;
	ld.global.f32 	%f1057, [%rd8];
	ld.global.f32 	%f1058, [%rd9];
	add.f32 	%f1059, %f1057, %f1058;
	st.global.f32 	[%rd10], %f1059;
	ld.global.f32 	%f1060, [%rd8];
	ld.global.f32 	%f1061, [%rd9];
	add.f32 	%f1062, %f1060, %f1061;
	st.global.f32 	[%rd10], %f1062;
	ld.global.f32 	%f1063, [%rd8];
	ld.global.f32 	%f1064, [%rd9];
	add.f32 	%f1065, %f1063, %f1064;
	st.global.f32 	[%rd10], %f1065;
	ld.global.f32 	%f1066, [%rd8];
	ld.global.f32 	%f1067, [%rd9];
	add.f32 	%f1068, %f1066, %f1067;
	st.global.f32 	[%rd10], %f1068;
	ld.global.f32 	%f1069, [%rd8];
	ld.global.f32 	%f1070, [%rd9];
	add.f32 	%f1071, %f1069, %f1070;
	st.global.f32 	[%rd10], %f1071;
	ld.global.f32 	%f1072, [%rd8];
	ld.global.f32 	%f1073, [%rd9];
	add.f32 	%f1074, %f1072, %f1073;
	st.global.f32 	[%rd10], %f1074;
	ld.global.f32 	%f1075, [%rd8];
	ld.global.f32 	%f1076, [%rd9];
	add.f32 	%f1077, %f1075, %f1076;
	st.global.f32 	[%rd10], %f1077;
	ld.global.f32 	%f1078, [%rd8];
	ld.global.f32 	%f1079, [%rd9];
	add.f32 	%f1080, %f1078, %f1079;
	st.global.f32 	[%rd10], %f1080;
	ld.global.f32 	%f1081, [%rd8];
	ld.global.f32 	%f1082, [%rd9];
	add.f32 	%f1083, %f1081, %f1082;
	st.global.f32 	[%rd10], %f1083;
	ld.global.f32 	%f1084, [%rd8];
	ld.global.f32 	%f1085, [%rd9];
	add.f32 	%f1086, %f1084, %f1085;
	st.global.f32 	[%rd10], %f1086;
	ld.global.f32 	%f1087, [%rd8];
	ld.global.f32 	%f1088, [%rd9];
	add.f32 	%f1089, %f1087, %f1088;
	st.global.f32 	[%rd10], %f1089;
	ld.global.f32 	%f1090, [%rd8];
	ld.global.f32 	%f1091, [%rd9];
	add.f32 	%f1092, %f1090, %f1091;
	st.global.f32 	[%rd10], %f1092;
	ld.global.f32 	%f1093, [%rd8];
	ld.global.f32 	%f1094, [%rd9];
	add.f32 	%f1095, %f1093, %f1094;
	st.global.f32 	[%rd10], %f1095;
	ld.global.f32 	%f1096, [%rd8];
	ld.global.f32 	%f1097, [%rd9];
	add.f32 	%f1098, %f1096, %f1097;
	st.global.f32 	[%rd10], %f1098;
	ld.global.f32 	%f1099, [%rd8];
	ld.global.f32 	%f1100, [%rd9];
	add.f32 	%f1101, %f1099, %f1100;
	st.global.f32 	[%rd10], %f1101;
	ld.global.f32 	%f1102, [%rd8];
	ld.global.f32 	%f1103, [%rd9];
	add.f32 	%f1104, %f1102, %f1103;
	st.global.f32 	[%rd10], %f1104;
	ld.global.f32 	%f1105, [%rd8];
	ld.global.f32 	%f1106, [%rd9];
	add.f32 	%f1107, %f1105, %f1106;
	st.global.f32 	[%rd10], %f1107;
	ld.global.f32 	%f1108, [%rd8];
	ld.global.f32 	%f1109, [%rd9];
	add.f32 	%f1110, %f1108, %f1109;
	st.global.f32 	[%rd10], %f1110;
	ld.global.f32 	%f1111, [%rd8];
	ld.global.f32 	%f1112, [%rd9];
	add.f32 	%f1113, %f1111, %f1112;
	st.global.f32 	[%rd10], %f1113;
	ld.global.f32 	%f1114, [%rd8];
	ld.global.f32 	%f1115, [%rd9];
	add.f32 	%f1116, %f1114, %f1115;
	st.global.f32 	[%rd10], %f1116;
	ld.global.f32 	%f1117, [%rd8];
	ld.global.f32 	%f1118, [%rd9];
	add.f32 	%f1119, %f1117, %f1118;
	st.global.f32 	[%rd10], %f1119;
	ld.global.f32 	%f1120, [%rd8];
	ld.global.f32 	%f1121, [%rd9];
	add.f32 	%f1122, %f1120, %f1121;
	st.global.f32 	[%rd10], %f1122;
	ld.global.f32 	%f1123, [%rd8];
	ld.global.f32 	%f1124, [%rd9];
	add.f32 	%f1125, %f1123, %f1124;
	st.global.f32 	[%rd10], %f1125;
	ld.global.f32 	%f1126, [%rd8];
	ld.global.f32 	%f1127, [%rd9];
	add.f32 	%f1128, %f1126, %f1127;
	st.global.f32 	[%rd10], %f1128;
	ld.global.f32 	%f1129, [%rd8];
	ld.global.f32 	%f1130, [%rd9];
	add.f32 	%f1131, %f1129, %f1130;
	st.global.f32 	[%rd10], %f1131;
	ld.global.f32 	%f1132, [%rd8];
	ld.global.f32 	%f1133, [%rd9];
	add.f32 	%f1134, %f1132, %f1133;
	st.global.f32 	[%rd10], %f1134;
	ld.global.f32 	%f1135, [%rd8];
	ld.global.f32 	%f1136, [%rd9];
	add.f32 	%f1137, %f1135, %f1136;
	st.global.f32 	[%rd10], %f1137;
	ld.global.f32 	%f1138, [%rd8];
	ld.global.f32 	%f1139, [%rd9];
	add.f32 	%f1140, %f1138, %f1139;
	st.global.f32 	[%rd10], %f1140;
	ld.global.f32 	%f1141, [%rd8];
	ld.global.f32 	%f1142, [%rd9];
	add.f32 	%f1143, %f1141, %f1142;
	st.global.f32 	[%rd10], %f1143;
	ld.global.f32 	%f1144, [%rd8];
	ld.global.f32 	%f1145, [%rd9];
	add.f32 	%f1146, %f1144, %f1145;
	st.global.f32 	[%rd10], %f1146;
	ld.global.f32 	%f1147, [%rd8];
	ld.global.f32 	%f1148, [%rd9];
	add.f32 	%f1149, %f1147, %f1148;
	st.global.f32 	[%rd10], %f1149;
	ld.global.f32 	%f1150, [%rd8];
	ld.global.f32 	%f1151, [%rd9];
	add.f32 	%f1152, %f1150, %f1151;
	st.global.f32 	[%rd10], %f1152;
	ld.global.f32 	%f1153, [%rd8];
	ld.global.f32 	%f1154, [%rd9];
	add.f32 	%f1155, %f1153, %f1154;
	st.global.f32 	[%rd10], %f1155;
	ld.global.f32 	%f1156, [%rd8];
	ld.global.f32 	%f1157, [%rd9];
	add.f32 	%f1158, %f1156, %f1157;
	st.global.f32 	[%rd10], %f1158;
	ld.global.f32 	%f1159, [%rd8];
	ld.global.f32 	%f1160, [%rd9];
	add.f32 	%f1161, %f1159, %f1160;
	st.global.f32 	[%rd10], %f1161;
	ld.global.f32 	%f1162, [%rd8];
	ld.global.f32 	%f1163, [%rd9];
	add.f32 	%f1164, %f1162, %f1163;
	st.global.f32 	[%rd10], %f1164;
	ld.global.f32 	%f1165, [%rd8];
	ld.global.f32 	%f1166, [%rd9];
	add.f32 	%f1167, %f1165, %f1166;
	st.global.f32 	[%rd10], %f1167;
	ld.global.f32 	%f1168, [%rd8];
	ld.global.f32 	%f1169, [%rd9];
	add.f32 	%f1170, %f1168, %f1169;
	st.global.f32 	[%rd10], %f1170;
	ld.global.f32 	%f1171, [%rd8];
	ld.global.f32 	%f1172, [%rd9];
	add.f32 	%f1173, %f1171, %f1172;
	st.global.f32 	[%rd10], %f1173;
	ld.global.f32 	%f1174, [%rd8];
	ld.global.f32 	%f1175, [%rd9];
	add.f32 	%f1176, %f1174, %f1175;
	st.global.f32 	[%rd10], %f1176;
	ld.global.f32 	%f1177, [%rd8];
	ld.global.f32 	%f1178, [%rd9];
	add.f32 	%f1179, %f1177, %f1178;
	st.global.f32 	[%rd10], %f1179;
	ld.global.f32 	%f1180, [%rd8];
	ld.global.f32 	%f1181, [%rd9];
	add.f32 	%f1182, %f1180, %f1181;
	st.global.f32 	[%rd10], %f1182;
	ld.global.f32 	%f1183, [%rd8];
	ld.global.f32 	%f1184, [%rd9];
	add.f32 	%f1185, %f1183, %f1184;
	st.global.f32 	[%rd10], %f1185;
	ld.global.f32 	%f1186, [%rd8];
	ld.global.f32 	%f1187, [%rd9];
	add.f32 	%f1188, %f1186, %f1187;
	st.global.f32 	[%rd10], %f1188;
	ld.global.f32 	%f1189, [%rd8];
	ld.global.f32 	%f1190, [%rd9];
	add.f32 	%f1191, %f1189, %f1190;
	st.global.f32 	[%rd10], %f1191;
	ld.global.f32 	%f1192, [%rd8];
	ld.global.f32 	%f1193, [%rd9];
	add.f32 	%f1194, %f1192, %f1193;
	st.global.f32 	[%rd10], %f1194;
	ld.global.f32 	%f1195, [%rd8];
	ld.global.f32 	%f1196, [%rd9];
	add.f32 	%f1197, %f1195, %f1196;
	st.global.f32 	[%rd10], %f1197;
	ld.global.f32 	%f1198, [%rd8];
	ld.global.f32 	%f1199, [%rd9];
	add.f32 	%f1200, %f1198, %f1199;
	st.global.f32 	[%rd10], %f1200;
	ld.global.f32 	%f1201, [%rd8];
	ld.global.f32 	%f1202, [%rd9];
	add.f32 	%f1203, %f1201, %f1202;
	st.global.f32 	[%rd10], %f1203;
	ld.global.f32 	%f1204, [%rd8];
	ld.global.f32 	%f1205, [%rd9];
	add.f32 	%f1206, %f1204, %f1205;
	st.global.f32 	[%rd10], %f1206;
	ld.global.f32 	%f1207, [%rd8];
	ld.global.f32 	%f1208, [%rd9];
	add.f32 	%f1209, %f1207, %f1208;
	st.global.f32 	[%rd10], %f1209;
	ld.global.f32 	%f1210, [%rd8];
	ld.global.f32 	%f1211, [%rd9];
	add.f32 	%f1212, %f1210, %f1211;
	st.global.f32 	[%rd10], %f1212;
	ld.global.f32 	%f1213, [%rd8];
	ld.global.f32 	%f1214, [%rd9];
	add.f32 	%f1215, %f1213, %f1214;
	st.global.f32 	[%rd10], %f1215;
	ld.global.f32 	%f1216, [%rd8];
	ld.global.f32 	%f1217, [%rd9];
	add.f32 	%f1218, %f1216, %f1217;
	st.global.f32 	[%rd10], %f1218;
	ld.global.f32 	%f1219, [%rd8];
	ld.global.f32 	%f1220, [%rd9];
	add.f32 	%f1221, %f1219, %f1220;
	st.global.f32 	[%rd10], %f1221;
	ld.global.f32 	%f1222, [%rd8];
	ld.global.f32 	%f1223, [%rd9];
	add.f32 	%f1224, %f1222, %f1223;
	st.global.f32 	[%rd10], %f1224;
	ld.global.f32 	%f1225, [%rd8];
	ld.global.f32 	%f1226, [%rd9];
	add.f32 	%f1227, %f1225, %f1226;
	st.global.f32 	[%rd10], %f1227;
	ld.global.f32 	%f1228, [%rd8];
	ld.global.f32 	%f1229, [%rd9];
	add.f32 	%f1230, %f1228, %f1229;
	st.global.f32 	[%rd10], %f1230;
	ld.global.f32 	%f1231, [%rd8];
	ld.global.f32 	%f1232, [%rd9];
	add.f32 	%f1233, %f1231, %f1232;
	st.global.f32 	[%rd10], %f1233;
	ld.global.f32 	%f1234, [%rd8];
	ld.global.f32 	%f1235, [%rd9];
	add.f32 	%f1236, %f1234, %f1235;
	st.global.f32 	[%rd10], %f1236;
	ld.global.f32 	%f1237, [%rd8];
	ld.global.f32 	%f1238, [%rd9];
	add.f32 	%f1239, %f1237, %f1238;
	st.global.f32 	[%rd10], %f1239;
	ld.global.f32 	%f1240, [%rd8];
	ld.global.f32 	%f1241, [%rd9];
	add.f32 	%f1242, %f1240, %f1241;
	st.global.f32 	[%rd10], %f1242;
	ld.global.f32 	%f1243, [%rd8];
	ld.global.f32 	%f1244, [%rd9];
	add.f32 	%f1245, %f1243, %f1244;
	st.global.f32 	[%rd10], %f1245;
	ld.global.f32 	%f1246, [%rd8];
	ld.global.f32 	%f1247, [%rd9];
	add.f32 	%f1248, %f1246, %f1247;
	st.global.f32 	[%rd10], %f1248;
	ld.global.f32 	%f1249, [%rd8];
	ld.global.f32 	%f1250, [%rd9];
	add.f32 	%f1251, %f1249, %f1250;
	st.global.f32 	[%rd10], %f1251;
	ld.global.f32 	%f1252, [%rd8];
	ld.global.f32 	%f1253, [%rd9];
	add.f32 	%f1254, %f1252, %f1253;
	st.global.f32 	[%rd10], %f1254;
	ld.global.f32 	%f1255, [%rd8];
	ld.global.f32 	%f1256, [%rd9];
	add.f32 	%f1257, %f1255, %f1256;
	st.global.f32 	[%rd10], %f1257;
	ld.global.f32 	%f1258, [%rd8];
	ld.global.f32 	%f1259, [%rd9];
	add.f32 	%f1260, %f1258, %f1259;
	st.global.f32 	[%rd10], %f1260;
	ld.global.f32 	%f1261, [%rd8];
	ld.global.f32 	%f1262, [%rd9];
	add.f32 	%f1263, %f1261, %f1262;
	st.global.f32 	[%rd10], %f1263;
	ld.global.f32 	%f1264, [%rd8];
	ld.global.f32 	%f1265, [%rd9];
	add.f32 	%f1266, %f1264, %f1265;
	st.global.f32 	[%rd10], %f1266;
	ld.global.f32 	%f1267, [%rd8];
	ld.global.f32 	%f1268, [%rd9];
	add.f32 	%f1269, %f1267, %f1268;
	st.global.f32 	[%rd10], %f1269;
	ld.global.f32 	%f1270, [%rd8];
	ld.global.f32 	%f1271, [%rd9];
	add.f32 	%f1272, %f1270, %f1271;
	st.global.f32 	[%rd10], %f1272;
	ld.global.f32 	%f1273, [%rd8];
	ld.global.f32 	%f1274, [%rd9];
	add.f32 	%f1275, %f1273, %f1274;
	st.global.f32 	[%rd10], %f1275;
	ld.global.f32 	%f1276, [%rd8];
	ld.global.f32 	%f1277, [%rd9];
	add.f32 	%f1278, %f1276, %f1277;
	st.global.f32 	[%rd10], %f1278;
	ld.global.f32 	%f1279, [%rd8];
	ld.global.f32 	%f1280, [%rd9];
	add.f32 	%f1281, %f1279, %f1280;
	st.global.f32 	[%rd10], %f1281;
	ld.global.f32 	%f1282, [%rd8];
	ld.global.f32 	%f1283, [%rd9];
	add.f32 	%f1284, %f1282, %f1283;
	st.global.f32 	[%rd10], %f1284;
	ld.global.f32 	%f1285, [%rd8];
	ld.global.f32 	%f1286, [%rd9];
	add.f32 	%f1287, %f1285, %f1286;
	st.global.f32 	[%rd10], %f1287;
	ld.global.f32 	%f1288, [%rd8];
	ld.global.f32 	%f1289, [%rd9];
	add.f32 	%f1290, %f1288, %f1289;
	st.global.f32 	[%rd10], %f1290;
	ld.global.f32 	%f1291, [%rd8];
	ld.global.f32 	%f1292, [%rd9];
	add.f32 	%f1293, %f1291, %f1292;
	st.global.f32 	[%rd10], %f1293;
	ld.global.f32 	%f1294, [%rd8];
	ld.global.f32 	%f1295, [%rd9];
	add.f32 	%f1296, %f1294, %f1295;
	st.global.f32 	[%rd10], %f1296;
	ld.global.f32 	%f1297, [%rd8];
	ld.global.f32 	%f1298, [%rd9];
	add.f32 	%f1299, %f1297, %f1298;
	st.global.f32 	[%rd10], %f1299;
	ld.global.f32 	%f1300, [%rd8];
	ld.global.f32 	%f1301, [%rd9];
	add.f32 	%f1302, %f1300, %f1301;
	st.global.f32 	[%rd10], %f1302;
	ld.global.f32 	%f1303, [%rd8];
	ld.global.f32 	%f1304, [%rd9];
	add.f32 	%f1305, %f1303, %f1304;
	st.global.f32 	[%rd10], %f1305;
	ld.global.f32 	%f1306, [%rd8];
	ld.global.f32 	%f1307, [%rd9];
	add.f32 	%f1308, %f1306, %f1307;
	st.global.f32 	[%rd10], %f1308;
	ld.global.f32 	%f1309, [%rd8];
	ld.global.f32 	%f1310, [%rd9];
	add.f32 	%f1311, %f1309, %f1310;
	st.global.f32 	[%rd10], %f1311;
	ld.global.f32 	%f1312, [%rd8];
	ld.global.f32 	%f1313, [%rd9];
	add.f32 	%f1314, %f1312, %f1313;
	st.global.f32 	[%rd10], %f1314;
	ld.global.f32 	%f1315, [%rd8];
	ld.global.f32 	%f1316, [%rd9];
	add.f32 	%f1317, %f1315, %f1316;
	st.global.f32 	[%rd10], %f1317;
	ld.global.f32 	%f1318, [%rd8];
	ld.global.f32 	%f1319, [%rd9];
	add.f32 	%f1320, %f1318, %f1319;
	st.global.f32 	[%rd10], %f1320;
	ld.global.f32 	%f1321, [%rd8];
	ld.global.f32 	%f1322, [%rd9];
	add.f32 	%f1323, %f1321, %f1322;
	st.global.f32 	[%rd10], %f1323;
	ld.global.f32 	%f1324, [%rd8];
	ld.global.f32 	%f1325, [%rd9];
	add.f32 	%f1326, %f1324, %f1325;
	st.global.f32 	[%rd10], %f1326;
	ld.global.f32 	%f1327, [%rd8];
	ld.global.f32 	%f1328, [%rd9];
	add.f32 	%f1329, %f1327, %f1328;
	st.global.f32 	[%rd10], %f1329;
	ld.global.f32 	%f1330, [%rd8];
	ld.global.f32 	%f1331, [%rd9];
	add.f32 	%f1332, %f1330, %f1331;
	st.global.f32 	[%rd10], %f1332;
	ld.global.f32 	%f1333, [%rd8];
	ld.global.f32 	%f1334, [%rd9];
	add.f32 	%f1335, %f1333, %f1334;
	st.global.f32 	[%rd10], %f1335;
	ld.global.f32 	%f1336, [%rd8];
	ld.global.f32 	%f1337, [%rd9];
	add.f32 	%f1338, %f1336, %f1337;
	st.global.f32 	[%rd10], %f1338;
	ld.global.f32 	%f1339, [%rd8];
	ld.global.f32 	%f1340, [%rd9];
	add.f32 	%f1341, %f1339, %f1340;
	st.global.f32 	[%rd10], %f1341;
	ld.global.f32 	%f1342, [%rd8];
	ld.global.f32 	%f1343, [%rd9];
	add.f32 	%f1344, %f1342, %f1343;
	st.global.f32 	[%rd10], %f1344;
	ld.global.f32 	%f1345, [%rd8];
	ld.global.f32 	%f1346, [%rd9];
	add.f32 	%f1347, %f1345, %f1346;
	st.global.f32 	[%rd10], %f1347;
	ld.global.f32 	%f1348, [%rd8];
	ld.global.f32 	%f1349, [%rd9];
	add.f32 	%f1350, %f1348, %f1349;
	st.global.f32 	[%rd10], %f1350;
	ld.global.f32 	%f1351, [%rd8];
	ld.global.f32 	%f1352, [%rd9];
	add.f32 	%f1353, %f1351, %f1352;
	st.global.f32 	[%rd10], %f1353;
	ld.global.f32 	%f1354, [%rd8];
	ld.global.f32 	%f1355, [%rd9];
	add.f32 	%f1356, %f1354, %f1355;
	st.global.f32 	[%rd10], %f1356;
	ld.global.f32 	%f1357, [%rd8];
	ld.global.f32 	%f1358, [%rd9];
	add.f32 	%f1359, %f1357, %f1358;
	st.global.f32 	[%rd10], %f1359;
	ld.global.f32 	%f1360, [%rd8];
	ld.global.f32 	%f1361, [%rd9];
	add.f32 	%f1362, %f1360, %f1361;
	st.global.f32 	[%rd10], %f1362;
	ld.global.f32 	%f1363, [%rd8];
	ld.global.f32 	%f1364, [%rd9];
	add.f32 	%f1365, %f1363, %f1364;
	st.global.f32 	[%rd10], %f1365;
	ld.global.f32 	%f1366, [%rd8];
	ld.global.f32 	%f1367, [%rd9];
	add.f32 	%f1368, %f1366, %f1367;
	st.global.f32 	[%rd10], %f1368;
	ld.global.f32 	%f1369, [%rd8];
	ld.global.f32 	%f1370, [%rd9];
	add.f32 	%f1371, %f1369, %f1370;
	st.global.f32 	[%rd10], %f1371;
	ld.global.f32 	%f1372, [%rd8];
	ld.global.f32 	%f1373, [%rd9];
	add.f32 	%f1374, %f1372, %f1373;
	st.global.f32 	[%rd10], %f1374;
	ld.global.f32 	%f1375, [%rd8];
	ld.global.f32 	%f1376, [%rd9];
	add.f32 	%f1377, %f1375, %f1376;
	st.global.f32 	[%rd10], %f1377;
	ld.global.f32 	%f1378, [%rd8];
	ld.global.f32 	%f1379, [%rd9];
	add.f32 	%f1380, %f1378, %f1379;
	st.global.f32 	[%rd10], %f1380;
	ld.global.f32 	%f1381, [%rd8];
	ld.global.f32 	%f1382, [%rd9];
	add.f32 	%f1383, %f1381, %f1382;
	st.global.f32 	[%rd10], %f1383;
	ld.global.f32 	%f1384, [%rd8];
	ld.global.f32 	%f1385, [%rd9];
	add.f32 	%f1386, %f1384, %f1385;
	st.global.f32 	[%rd10], %f1386;
	ld.global.f32 	%f1387, [%rd8];
	ld.global.f32 	%f1388, [%rd9];
	add.f32 	%f1389, %f1387, %f1388;
	st.global.f32 	[%rd10], %f1389;
	ld.global.f32 	%f1390, [%rd8];
	ld.global.f32 	%f1391, [%rd9];
	add.f32 	%f1392, %f1390, %f1391;
	st.global.f32 	[%rd10], %f1392;
	ld.global.f32 	%f1393, [%rd8];
	ld.global.f32 	%f1394, [%rd9];
	add.f32 	%f1395, %f1393, %f1394;
	st.global.f32 	[%rd10], %f1395;
	ld.global.f32 	%f1396, [%rd8];
	ld.global.f32 	%f1397, [%rd9];
	add.f32 	%f1398, %f1396, %f1397;
	st.global.f32 	[%rd10], %f1398;
	ld.global.f32 	%f1399, [%rd8];
	ld.global.f32 	%f1400, [%rd9];
	add.f32 	%f1401, %f1399, %f1400;
	st.global.f32 	[%rd10], %f1401;
	ld.global.f32 	%f1402, [%rd8];
	ld.global.f32 	%f1403, [%rd9];
	add.f32 	%f1404, %f1402, %f1403;
	st.global.f32 	[%rd10], %f1404;
	ld.global.f32 	%f1405, [%rd8];
	ld.global.f32 	%f1406, [%rd9];
	add.f32 	%f1407, %f1405, %f1406;
	st.global.f32 	[%rd10], %f1407;
	ld.global.f32 	%f1408, [%rd8];
	ld.global.f32 	%f1409, [%rd9];
	add.f32 	%f1410, %f1408, %f1409;
	st.global.f32 	[%rd10], %f1410;
	ld.global.f32 	%f1411, [%rd8];
	ld.global.f32 	%f1412, [%rd9];
	add.f32 	%f1413, %f1411, %f1412;
	st.global.f32 	[%rd10], %f1413;
	ld.global.f32 	%f1414, [%rd8];
	ld.global.f32 	%f1415, [%rd9];
	add.f32 	%f1416, %f1414, %f1415;
	st.global.f32 	[%rd10], %f1416;
	ld.global.f32 	%f1417, [%rd8];
	ld.global.f32 	%f1418, [%rd9];
	add.f32 	%f1419, %f1417, %f1418;
	st.global.f32 	[%rd10], %f1419;
	ld.global.f32 	%f1420, [%rd8];
	ld.global.f32 	%f1421, [%rd9];
	add.f32 	%f1422, %f1420, %f1421;
	st.global.f32 	[%rd10], %f1422;
	ld.global.f32 	%f1423, [%rd8];
	ld.global.f32 	%f1424, [%rd9];
	add.f32 	%f1425, %f1423, %f1424;
	st.global.f32 	[%rd10], %f1425;
	ld.global.f32 	%f1426, [%rd8];
	ld.global.f32 	%f1427, [%rd9];
	add.f32 	%f1428, %f1426, %f1427;
	st.global.f32 	[%rd10], %f1428;
	ld.global.f32 	%f1429, [%rd8];
	ld.global.f32 	%f1430, [%rd9];
	add.f32 	%f1431, %f1429, %f1430;
	st.global.f32 	[%rd10], %f1431;
	ld.global.f32 	%f1432, [%rd8];
	ld.global.f32 	%f1433, [%rd9];
	add.f32 	%f1434, %f1432, %f1433;
	st.global.f32 	[%rd10], %f1434;
	ld.global.f32 	%f1435, [%rd8];
	ld.global.f32 	%f1436, [%rd9];
	add.f32 	%f1437, %f1435, %f1436;
	st.global.f32 	[%rd10], %f1437;
	ld.global.f32 	%f1438, [%rd8];
	ld.global.f32 	%f1439, [%rd9];
	add.f32 	%f1440, %f1438, %f1439;
	st.global.f32 	[%rd10], %f1440;
	ld.global.f32 	%f1441, [%rd8];
	ld.global.f32 	%f1442, [%rd9];
	add.f32 	%f1443, %f1441, %f1442;
	st.global.f32 	[%rd10], %f1443;
	ld.global.f32 	%f1444, [%rd8];
	ld.global.f32 	%f1445, [%rd9];
	add.f32 	%f1446, %f1444, %f1445;
	st.global.f32 	[%rd10], %f1446;
	ld.global.f32 	%f1447, [%rd8];
	ld.global.f32 	%f1448, [%rd9];
	add.f32 	%f1449, %f1447, %f1448;
	st.global.f32 	[%rd10], %f1449;
	ld.global.f32 	%f1450, [%rd8];
	ld.global.f32 	%f1451, [%rd9];
	add.f32 	%f1452, %f1450, %f1451;
	st.global.f32 	[%rd10], %f1452;
	ld.global.f32 	%f1453, [%rd8];
	ld.global.f32 	%f1454, [%rd9];
	add.f32 	%f1455, %f1453, %f1454;
	st.global.f32 	[%rd10], %f1455;
	ld.global.f32 	%f1456, [%rd8];
	ld.global.f32 	%f1457, [%rd9];
	add.f32 	%f1458, %f1456, %f1457;
	st.global.f32 	[%rd10], %f1458;
	ld.global.f32 	%f1459, [%rd8];
	ld.global.f32 	%f1460, [%rd9];
	add.f32 	%f1461, %f1459, %f1460;
	st.global.f32 	[%rd10], %f1461;
	ld.global.f32 	%f1462, [%rd8];
	ld.global.f32 	%f1463, [%rd9];
	add.f32 	%f1464, %f1462, %f1463;
	st.global.f32 	[%rd10], %f1464;
	ld.global.f32 	%f1465, [%rd8];
	ld.global.f32 	%f1466, [%rd9];
	add.f32 	%f1467, %f1465, %f1466;
	st.global.f32 	[%rd10], %f1467;
	ld.global.f32 	%f1468, [%rd8];
	ld.global.f32 	%f1469, [%rd9];
	add.f32 	%f1470, %f1468, %f1469;
	st.global.f32 	[%rd10], %f1470;
	ld.global.f32 	%f1471, [%rd8];
	ld.global.f32 	%f1472, [%rd9];
	add.f32 	%f1473, %f1471, %f1472;
	st.global.f32 	[%rd10], %f1473;
	ld.global.f32 	%f1474, [%rd8];
	ld.global.f32 	%f1475, [%rd9];
	add.f32 	%f1476, %f1474, %f1475;
	st.global.f32 	[%rd10], %f1476;
	ld.global.f32 	%f1477, [%rd8];
	ld.global.f32 	%f1478, [%rd9];
	add.f32 	%f1479, %f1477, %f1478;
	st.global.f32 	[%rd10], %f1479;
	ld.global.f32 	%f1480, [%rd8];
	ld.global.f32 	%f1481, [%rd9];
	add.f32 	%f1482, %f1480, %f1481;
	st.global.f32 	[%rd10], %f1482;
	ld.global.f32 	%f1483, [%rd8];
	ld.global.f32 	%f1484, [%rd9];
	add.f32 	%f1485, %f1483, %f1484;
	st.global.f32 	[%rd10], %f1485;
	ld.global.f32 	%f1486, [%rd8];
	ld.global.f32 	%f1487, [%rd9];
	add.f32 	%f1488, %f1486, %f1487;
	st.global.f32 	[%rd10], %f1488;
	ld.global.f32 	%f1489, [%rd8];
	ld.global.f32 	%f1490, [%rd9];
	add.f32 	%f1491, %f1489, %f1490;
	st.global.f32 	[%rd10], %f1491;
	ld.global.f32 	%f1492, [%rd8];
	ld.global.f32 	%f1493, [%rd9];
	add.f32 	%f1494, %f1492, %f1493;
	st.global.f32 	[%rd10], %f1494;
	ld.global.f32 	%f1495, [%rd8];
	ld.global.f32 	%f1496, [%rd9];
	add.f32 	%f1497, %f1495, %f1496;
	st.global.f32 	[%rd10], %f1497;
	ld.global.f32 	%f1498, [%rd8];
	ld.global.f32 	%f1499, [%rd9];
	add.f32 	%f1500, %f1498, %f1499;
	st.global.f32 	[%rd10], %f1500;
	ld.global.f32 	%f1501, [%rd8];
	ld.global.f32 	%f1502, [%rd9];
	add.f32 	%f1503, %f1501, %f1502;
	st.global.f32 	[%rd10], %f1503;
	ld.global.f32 	%f1504, [%rd8];
	ld.global.f32 	%f1505, [%rd9];
	add.f32 	%f1506, %f1504, %f1505;
	st.global.f32 	[%rd10], %f1506;
	ld.global.f32 	%f1507, [%rd8];
	ld.global.f32 	%f1508, [%rd9];
	add.f32 	%f1509, %f1507, %f1508;
	st.global.f32 	[%rd10], %f1509;
	ld.global.f32 	%f1510, [%rd8];
	ld.global.f32 	%f1511, [%rd9];
	add.f32 	%f1512, %f1510, %f1511;
	st.global.f32 	[%rd10], %f1512;
	ld.global.f32 	%f1513, [%rd8];
	ld.global.f32 	%f1514, [%rd9];
	add.f32 	%f1515, %f1513, %f1514;
	st.global.f32 	[%rd10], %f1515;
	ld.global.f32 	%f1516, [%rd8];
	ld.global.f32 	%f1517, [%rd9];
	add.f32 	%f1518, %f1516, %f1517;
	st.global.f32 	[%rd10], %f1518;
	ld.global.f32 	%f1519, [%rd8];
	ld.global.f32 	%f1520, [%rd9];
	add.f32 	%f1521, %f1519, %f1520;
	st.global.f32 	[%rd10], %f1521;
	ld.global.f32 	%f1522, [%rd8];
	ld.global.f32 	%f1523, [%rd9];
	add.f32 	%f1524, %f1522, %f1523;
	st.global.f32 	[%rd10], %f1524;
	ld.global.f32 	%f1525, [%rd8];
	ld.global.f32 	%f1526, [%rd9];
	add.f32 	%f1527, %f1525, %f1526;
	st.global.f32 	[%rd10], %f1527;
	ld.global.f32 	%f1528, [%rd8];
	ld.global.f32 	%f1529, [%rd9];
	add.f32 	%f1530, %f1528, %f1529;
	st.global.f32 	[%rd10], %f1530;
	ld.global.f32 	%f1531, [%rd8];
	ld.global.f32 	%f1532, [%rd9];
	add.f32 	%f1533, %f1531, %f1532;
	st.global.f32 	[%rd10], %f1533;
	ld.global.f32 	%f1534, [%rd8];
	ld.global.f32 	%f1535, [%rd9];
	add.f32 	%f1536, %f1534, %f1535;
	st.global.f32 	[%rd10], %f1536;
	ld.global.f32 	%f1537, [%rd8];
	ld.global.f32 	%f1538, [%rd9];
	add.f32 	%f1539, %f1537, %f1538;
	st.global.f32 	[%rd10], %f1539;
	ld.global.f32 	%f1540, [%rd8];
	ld.global.f32 	%f1541, [%rd9];
	add.f32 	%f1542, %f1540, %f1541;
	st.global.f32 	[%rd10], %f1542;
	ld.global.f32 	%f1543, [%rd8];
	ld.global.f32 	%f1544, [%rd9];
	add.f32 	%f1545, %f1543, %f1544;
	st.global.f32 	[%rd10], %f1545;
	ld.global.f32 	%f1546, [%rd8];
	ld.global.f32 	%f1547, [%rd9];
	add.f32 	%f1548, %f1546, %f1547;
	st.global.f32 	[%rd10], %f1548;
	ld.global.f32 	%f1549, [%rd8];
	ld.global.f32 	%f1550, [%rd9];
	add.f32 	%f1551, %f1549, %f1550;
	st.global.f32 	[%rd10], %f1551;
	ld.global.f32 	%f1552, [%rd8];
	ld.global.f32 	%f1553, [%rd9];
	add.f32 	%f1554, %f1552, %f1553;
	st.global.f32 	[%rd10], %f1554;
	ld.global.f32 	%f1555, [%rd8];
	ld.global.f32 	%f1556, [%rd9];
	add.f32 	%f1557, %f1555, %f1556;
	st.global.f32 	[%rd10], %f1557;
	ld.global.f32 	%f1558, [%rd8];
	ld.global.f32 	%f1559, [%rd9];
	add.f32 	%f1560, %f1558, %f1559;
	st.global.f32 	[%rd10], %f1560;
	ld.global.f32 	%f1561, [%rd8];
	ld.global.f32 	%f1562, [%rd9];
	add.f32 	%f1563, %f1561, %f1562;
	st.global.f32 	[%rd10], %f1563;
	ld.global.f32 	%f1564, [%rd8];
	ld.global.f32 	%f1565, [%rd9];
	add.f32 	%f1566, %f1564, %f1565;
	st.global.f32 	[%rd10], %f1566;
	ld.global.f32 	%f1567, [%rd8];
	ld.global.f32 	%f1568, [%rd9];
	add.f32 	%f1569, %f1567, %f1568;
	st.global.f32 	[%rd10], %f1569;
	ld.global.f32 	%f1570, [%rd8];
	ld.global.f32 	%f1571, [%rd9];
	add.f32 	%f1572, %f1570, %f1571;
	st.global.f32 	[%rd10], %f1572;
	ld.global.f32 	%f1573, [%rd8];
	ld.global.f32 	%f1574, [%rd9];
	add.f32 	%f1575, %f1573, %f1574;
	st.global.f32 	[%rd10], %f1575;
	ld.global.f32 	%f1576, [%rd8];
	ld.global.f32 	%f1577, [%rd9];
	add.f32 	%f1578, %f1576, %f1577;
	st.global.f32 	[%rd10], %f1578;
	ld.global.f32 	%f1579, [%rd8];
	ld.global.f32 	%f1580, [%rd9];
	add.f32 	%f1581, %f1579, %f1580;
	st.global.f32 	[%rd10], %f1581;
	ld.global.f32 	%f1582, [%rd8];
	ld.global.f32 	%f1583, [%rd9];
	add.f32 	%f1584, %f1582, %f1583;
	st.global.f32 	[%rd10], %f1584;
	ld.global.f32 	%f1585, [%rd8];
	ld.global.f32 	%f1586, [%rd9];
	add.f32 	%f1587, %f1585, %f1586;
	st.global.f32 	[%rd10], %f1587;
	ld.global.f32 	%f1588, [%rd8];
	ld.global.f32 	%f1589, [%rd9];
	add.f32 	%f1590, %f1588, %f1589;
	st.global.f32 	[%rd10], %f1590;
	ld.global.f32 	%f1591, [%rd8];
	ld.global.f32 	%f1592, [%rd9];
	add.f32 	%f1593, %f1591, %f1592;
	st.global.f32 	[%rd10], %f1593;
	ld.global.f32 	%f1594, [%rd8];
	ld.global.f32 	%f1595, [%rd9];
	add.f32 	%f1596, %f1594, %f1595;
	st.global.f32 	[%rd10], %f1596;
	ld.global.f32 	%f1597, [%rd8];
	ld.global.f32 	%f1598, [%rd9];
	add.f32 	%f1599, %f1597, %f1598;
	st.global.f32 	[%rd10], %f1599;
	ld.global.f32 	%f1600, [%rd8];
	ld.global.f32 	%f1601, [%rd9];
	add.f32 	%f1602, %f1600, %f1601;
	st.global.f32 	[%rd10], %f1602;
	ld.global.f32 	%f1603, [%rd8];
	ld.global.f32 	%f1604, [%rd9];
	add.f32 	%f1605, %f1603, %f1604;
	st.global.f32 	[%rd10], %f1605;
	ld.global.f32 	%f1606, [%rd8];
	ld.global.f32 	%f1607, [%rd9];
	add.f32 	%f1608, %f1606, %f1607;
	st.global.f32 	[%rd10], %f1608;
	ld.global.f32 	%f1609, [%rd8];
	ld.global.f32 	%f1610, [%rd9];
	add.f32 	%f1611, %f1609, %f1610;
	st.global.f32 	[%rd10], %f1611;
	ld.global.f32 	%f1612, [%rd8];
	ld.global.f32 	%f1613, [%rd9];
	add.f32 	%f1614, %f1612, %f1613;
	st.global.f32 	[%rd10], %f1614;
	ld.global.f32 	%f1615, [%rd8];
	ld.global.f32 	%f1616, [%rd9];
	add.f32 	%f1617, %f1615, %f1616;
	st.global.f32 	[%rd10], %f1617;
	ld.global.f32 	%f1618, [%rd8];
	ld.global.f32 	%f1619, [%rd9];
	add.f32 	%f1620, %f1618, %f1619;
	st.global.f32 	[%rd10], %f1620;
	ld.global.f32 	%f1621, [%rd8];
	ld.global.f32 	%f1622, [%rd9];
	add.f32 	%f1623, %f1621, %f1622;
	st.global.f32 	[%rd10], %f1623;
	ld.global.f32 	%f1624, [%rd8];
	ld.global.f32 	%f1625, [%rd9];
	add.f32 	%f1626, %f1624, %f1625;
	st.global.f32 	[%rd10], %f1626;
	ld.global.f32 	%f1627, [%rd8];
	ld.global.f32 	%f1628, [%rd9];
	add.f32 	%f1629, %f1627, %f1628;
	st.global.f32 	[%rd10], %f1629;
	ld.global.f32 	%f1630, [%rd8];
	ld.global.f32 	%f1631, [%rd9];
	add.f32 	%f1632, %f1630, %f1631;
	st.global.f32 	[%rd10], %f1632;
	ld.global.f32 	%f1633, [%rd8];
	ld.global.f32 	%f1634, [%rd9];
	add.f32 	%f1635, %f1633, %f1634;
	st.global.f32 	[%rd10], %f1635;
	ld.global.f32 	%f1636, [%rd8];
	ld.global.f32 	%f1637, [%rd9];
	add.f32 	%f1638, %f1636, %f1637;
	st.global.f32 	[%rd10], %f1638;
	ld.global.f32 	%f1639, [%rd8];
	ld.global.f32 	%f1640, [%rd9];
	add.f32 	%f1641, %f1639, %f1640;
	st.global.f32 	[%rd10], %f1641;
	ld.global.f32 	%f1642, [%rd8];
	ld.global.f32 	%f1643, [%rd9];
	add.f32 	%f1644, %f1642, %f1643;
	st.global.f32 	[%rd10], %f1644;
	ld.global.f32 	%f1645, [%rd8];
	ld.global.f32 	%f1646, [%rd9];
	add.f32 	%f1647, %f1645, %f1646;
	st.global.f32 	[%rd10], %f1647;
	ld.global.f32 	%f1648, [%rd8];
	ld.global.f32 	%f1649, [%rd9];
	add.f32 	%f1650, %f1648, %f1649;
	st.global.f32 	[%rd10], %f1650;
	ld.global.f32 	%f1651, [%rd8];
	ld.global.f32 	%f1652, [%rd9];
	add.f32 	%f1653, %f1651, %f1652;
	st.global.f32 	[%rd10], %f1653;
	ld.global.f32 	%f1654, [%rd8];
	ld.global.f32 	%f1655, [%rd9];
	add.f32 	%f1656, %f1654, %f1655;
	st.global.f32 	[%rd10], %f1656;
	ld.global.f32 	%f1657, [%rd8];
	ld.global.f32 	%f1658, [%rd9];
	add.f32 	%f1659, %f1657, %f1658;
	st.global.f32 	[%rd10], %f1659;
	ld.global.f32 	%f1660, [%rd8];
	ld.global.f32 	%f1661, [%rd9];
	add.f32 	%f1662, %f1660, %f1661;
	st.global.f32 	[%rd10], %f1662;
	ld.global.f32 	%f1663, [%rd8];
	ld.global.f32 	%f1664, [%rd9];
	add.f32 	%f1665, %f1663, %f1664;
	st.global.f32 	[%rd10], %f1665;
	ld.global.f32 	%f1666, [%rd8];
	ld.global.f32 	%f1667, [%rd9];
	add.f32 	%f1668, %f1666, %f1667;
	st.global.f32 	[%rd10], %f1668;
	ld.global.f32 	%f1669, [%rd8];
	ld.global.f32 	%f1670, [%rd9];
	add.f32 	%f1671, %f1669, %f1670;
	st.global.f32 	[%rd10], %f1671;
	ld.global.f32 	%f1672, [%rd8];
	ld.global.f32 	%f1673, [%rd9];
	add.f32 	%f1674, %f1672, %f1673;
	st.global.f32 	[%rd10], %f1674;
	ld.global.f32 	%f1675, [%rd8];
	ld.global.f32 	%f1676, [%rd9];
	add.f32 	%f1677, %f1675, %f1676;
	st.global.f32 	[%rd10], %f1677;
	ld.global.f32 	%f1678, [%rd8];
	ld.global.f32 	%f1679, [%rd9];
	add.f32 	%f1680, %f1678, %f1679;
	st.global.f32 	[%rd10], %f1680;
	ld.global.f32 	%f1681, [%rd8];
	ld.global.f32 	%f1682, [%rd9];
	add.f32 	%f1683, %f1681, %f1682;
	st.global.f32 	[%rd10], %f1683;
	ld.global.f32 	%f1684, [%rd8];
	ld.global.f32 	%f1685, [%rd9];
	add.f32 	%f1686, %f1684, %f1685;
	st.global.f32 	[%rd10], %f1686;
	ld.global.f32 	%f1687, [%rd8];
	ld.global.f32 	%f1688, [%rd9];
	add.f32 	%f1689, %f1687, %f1688;
	st.global.f32 	[%rd10], %f1689;
	ld.global.f32 	%f1690, [%rd8];
	ld.global.f32 	%f1691, [%rd9];
	add.f32 	%f1692, %f1690, %f1691;
	st.global.f32 	[%rd10], %f1692;
	ld.global.f32 	%f1693, [%rd8];
	ld.global.f32 	%f1694, [%rd9];
	add.f32 	%f1695, %f1693, %f1694;
	st.global.f32 	[%rd10], %f1695;
	ld.global.f32 	%f1696, [%rd8];
	ld.global.f32 	%f1697, [%rd9];
	add.f32 	%f1698, %f1696, %f1697;
	st.global.f32 	[%rd10], %f1698;
	ld.global.f32 	%f1699, [%rd8];
	ld.global.f32 	%f1700, [%rd9];
	add.f32 	%f1701, %f1699, %f1700;
	st.global.f32 	[%rd10], %f1701;
	ld.global.f32 	%f1702, [%rd8];
	ld.global.f32 	%f1703, [%rd9];
	add.f32 	%f1704, %f1702, %f1703;
	st.global.f32 	[%rd10], %f1704;
	ld.global.f32 	%f1705, [%rd8];
	ld.global.f32 	%f1706, [%rd9];
	add.f32 	%f1707, %f1705, %f1706;
	st.global.f32 	[%rd10], %f1707;
	ld.global.f32 	%f1708, [%rd8];
	ld.global.f32 	%f1709, [%rd9];
	add.f32 	%f1710, %f1708, %f1709;
	st.global.f32 	[%rd10], %f1710;
	ld.global.f32 	%f1711, [%rd8];
	ld.global.f32 	%f1712, [%rd9];
	add.f32 	%f1713, %f1711, %f1712;
	st.global.f32 	[%rd10], %f1713;
	ld.global.f32 	%f1714, [%rd8];
	ld.global.f32 	%f1715, [%rd9];
	add.f32 	%f1716, %f1714, %f1715;
	st.global.f32 	[%rd10], %f1716;
	ld.global.f32 	%f1717, [%rd8];
	ld.global.f32 	%f1718, [%rd9];
	add.f32 	%f1719, %f1717, %f1718;
	st.global.f32 	[%rd10], %f1719;
	ld.global.f32 	%f1720, [%rd8];
	ld.global.f32 	%f1721, [%rd9];
	add.f32 	%f1722, %f1720, %f1721;
	st.global.f32 	[%rd10], %f1722;
	ld.global.f32 	%f1723, [%rd8];
	ld.global.f32 	%f1724, [%rd9];
	add.f32 	%f1725, %f1723, %f1724;
	st.global.f32 	[%rd10], %f1725;
	ld.global.f32 	%f1726, [%rd8];
	ld.global.f32 	%f1727, [%rd9];
	add.f32 	%f1728, %f1726, %f1727;
	st.global.f32 	[%rd10], %f1728;
	ld.global.f32 	%f1729, [%rd8];
	ld.global.f32 	%f1730, [%rd9];
	add.f32 	%f1731, %f1729, %f1730;
	st.global.f32 	[%rd10], %f1731;
	ld.global.f32 	%f1732, [%rd8];
	ld.global.f32 	%f1733, [%rd9];
	add.f32 	%f1734, %f1732, %f1733;
	st.global.f32 	[%rd10], %f1734;
	ld.global.f32 	%f1735, [%rd8];
	ld.global.f32 	%f1736, [%rd9];
	add.f32 	%f1737, %f1735, %f1736;
	st.global.f32 	[%rd10], %f1737;
	ld.global.f32 	%f1738, [%rd8];
	ld.global.f32 	%f1739, [%rd9];
	add.f32 	%f1740, %f1738, %f1739;
	st.global.f32 	[%rd10], %f1740;
	ld.global.f32 	%f1741, [%rd8];
	ld.global.f32 	%f1742, [%rd9];
	add.f32 	%f1743, %f1741, %f1742;
	st.global.f32 	[%rd10], %f1743;
	ld.global.f32 	%f1744, [%rd8];
	ld.global.f32 	%f1745, [%rd9];
	add.f32 	%f1746, %f1744, %f1745;
	st.global.f32 	[%rd10], %f1746;
	ld.global.f32 	%f1747, [%rd8];
	ld.global.f32 	%f1748, [%rd9];
	add.f32 	%f1749, %f1747, %f1748;
	st.global.f32 	[%rd10], %f1749;
	ld.global.f32 	%f1750, [%rd8];
	ld.global.f32 	%f1751, [%rd9];
	add.f32 	%f1752, %f1750, %f1751;
	st.global.f32 	[%rd10], %f1752;
	ld.global.f32 	%f1753, [%rd8];
	ld.global.f32 	%f1754, [%rd9];
	add.f32 	%f1755, %f1753, %f1754;
	st.global.f32 	[%rd10], %f1755;
	ld.global.f32 	%f1756, [%rd8];
	ld.global.f32 	%f1757, [%rd9];
	add.f32 	%f1758, %f1756, %f1757;
	st.global.f32 	[%rd10], %f1758;
	ld.global.f32 	%f1759, [%rd8];
	ld.global.f32 	%f1760, [%rd9];
	add.f32 	%f1761, %f1759, %f1760;
	st.global.f32 	[%rd10], %f1761;
	ld.global.f32 	%f1762, [%rd8];
	ld.global.f32 	%f1763, [%rd9];
	add.f32 	%f1764, %f1762, %f1763;
	st.global.f32 	[%rd10], %f1764;
	ld.global.f32 	%f1765, [%rd8];
	ld.global.f32 	%f1766, [%rd9];
	add.f32 	%f1767, %f1765, %f1766;
	st.global.f32 	[%rd10], %f1767;
	ld.global.f32 	%f1768, [%rd8];
	ld.global.f32 	%f1769, [%rd9];
	add.f32 	%f1770, %f1768, %f1769;
	st.global.f32 	[%rd10], %f1770;
	ld.global.f32 	%f1771, [%rd8];
	ld.global.f32 	%f1772, [%rd9];
	add.f32 	%f1773, %f1771, %f1772;
	st.global.f32 	[%rd10], %f1773;
	ld.global.f32 	%f1774, [%rd8];
	ld.global.f32 	%f1775, [%rd9];
	add.f32 	%f1776, %f1774, %f1775;
	st.global.f32 	[%rd10], %f1776;
	ld.global.f32 	%f1777, [%rd8];
	ld.global.f32 	%f1778, [%rd9];
	add.f32 	%f1779, %f1777, %f1778;
	st.global.f32 	[%rd10], %f1779;
	ld.global.f32 	%f1780, [%rd8];
	ld.global.f32 	%f1781, [%rd9];
	add.f32 	%f1782, %f1780, %f1781;
	st.global.f32 	[%rd10], %f1782;
	ld.global.f32 	%f1783, [%rd8];
	ld.global.f32 	%f1784, [%rd9];
	add.f32 	%f1785, %f1783, %f1784;
	st.global.f32 	[%rd10], %f1785;
	ld.global.f32 	%f1786, [%rd8];
	ld.global.f32 	%f1787, [%rd9];
	add.f32 	%f1788, %f1786, %f1787;
	st.global.f32 	[%rd10], %f1788;
	ld.global.f32 	%f1789, [%rd8];
	ld.global.f32 	%f1790, [%rd9];
	add.f32 	%f1791, %f1789, %f1790;
	st.global.f32 	[%rd10], %f1791;
	ld.global.f32 	%f1792, [%rd8];
	ld.global.f32 	%f1793, [%rd9];
	add.f32 	%f1794, %f1792, %f1793;
	st.global.f32 	[%rd10], %f1794;
	ld.global.f32 	%f1795, [%rd8];
	ld.global.f32 	%f1796, [%rd9];
	add.f32 	%f1797, %f1795, %f1796;
	st.global.f32 	[%rd10], %f1797;
	ld.global.f32 	%f1798, [%rd8];
	ld.global.f32 	%f1799, [%rd9];
	add.f32 	%f1800, %f1798, %f1799;
	st.global.f32 	[%rd10], %f1800;
	ld.global.f32 	%f1801, [%rd8];
	ld.global.f32 	%f1802, [%rd9];
	add.f32 	%f1803, %f1801, %f1802;
	st.global.f32 	[%rd10], %f1803;
	ld.global.f32 	%f1804, [%rd8];
	ld.global.f32 	%f1805, [%rd9];
	add.f32 	%f1806, %f1804, %f1805;
	st.global.f32 	[%rd10], %f1806;
	ld.global.f32 	%f1807, [%rd8];
	ld.global.f32 	%f1808, [%rd9];
	add.f32 	%f1809, %f1807, %f1808;
	st.global.f32 	[%rd10], %f1809;
	ld.global.f32 	%f1810, [%rd8];
	ld.global.f32 	%f1811, [%rd9];
	add.f32 	%f1812, %f1810, %f1811;
	st.global.f32 	[%rd10], %f1812;
	ld.global.f32 	%f1813, [%rd8];
	ld.global.f32 	%f1814, [%rd9];
	add.f32 	%f1815, %f1813, %f1814;
	st.global.f32 	[%rd10], %f1815;
	ld.global.f32 	%f1816, [%rd8];
	ld.global.f32 	%f1817, [%rd9];
	add.f32 	%f1818, %f1816, %f1817;
	st.global.f32 	[%rd10], %f1818;
	ld.global.f32 	%f1819, [%rd8];
	ld.global.f32 	%f1820, [%rd9];
	add.f32 	%f1821, %f1819, %f1820;
	st.global.f32 	[%rd10], %f1821;
	ld.global.f32 	%f1822, [%rd8];
	ld.global.f32 	%f1823, [%rd9];
	add.f32 	%f1824, %f1822, %f1823;
	st.global.f32 	[%rd10], %f1824;
	ld.global.f32 	%f1825, [%rd8];
	ld.global.f32 	%f1826, [%rd9];
	add.f32 	%f1827, %f1825, %f1826;
	st.global.f32 	[%rd10], %f1827;
	ld.global.f32 	%f1828, [%rd8];
	ld.global.f32 	%f1829, [%rd9];
	add.f32 	%f1830, %f1828, %f1829;
	st.global.f32 	[%rd10], %f1830;
	ld.global.f32 	%f1831, [%rd8];
	ld.global.f32 	%f1832, [%rd9];
	add.f32 	%f1833, %f1831, %f1832;
	st.global.f32 	[%rd10], %f1833;
	ld.global.f32 	%f1834, [%rd8];
	ld.global.f32 	%f1835, [%rd9];
	add.f32 	%f1836, %f1834, %f1835;
	st.global.f32 	[%rd10], %f1836;
	ld.global.f32 	%f1837, [%rd8];
	ld.global.f32 	%f1838, [%rd9];
	add.f32 	%f1839, %f1837, %f1838;
	st.global.f32 	[%rd10], %f1839;
	ld.global.f32 	%f1840, [%rd8];
	ld.global.f32 	%f1841, [%rd9];
	add.f32 	%f1842, %f1840, %f1841;
	st.global.f32 	[%rd10], %f1842;
	ld.global.f32 	%f1843, [%rd8];
	ld.global.f32 	%f1844, [%rd9];
	add.f32 	%f1845, %f1843, %f1844;
	st.global.f32 	[%rd10], %f1845;
	ld.global.f32 	%f1846, [%rd8];
	ld.global.f32 	%f1847, [%rd9];
	add.f32 	%f1848, %f1846, %f1847;
	st.global.f32 	[%rd10], %f1848;
	ld.global.f32 	%f1849, [%rd8];
	ld.global.f32 	%f1850, [%rd9];
	add.f32 	%f1851, %f1849, %f1850;
	st.global.f32 	[%rd10], %f1851;
	ld.global.f32 	%f1852, [%rd8];
	ld.global.f32 	%f1853, [%rd9];
	add.f32 	%f1854, %f1852, %f1853;
	st.global.f32 	[%rd10], %f1854;
	ld.global.f32 	%f1855, [%rd8];
	ld.global.f32 	%f1856, [%rd9];
	add.f32 	%f1857, %f1855, %f1856;
	st.global.f32 	[%rd10], %f1857;
	ld.global.f32 	%f1858, [%rd8];
	ld.global.f32 	%f1859, [%rd9];
	add.f32 	%f1860, %f1858, %f1859;
	st.global.f32 	[%rd10], %f1860;
	ld.global.f32 	%f1861, [%rd8];
	ld.global.f32 	%f1862, [%rd9];
	add.f32 	%f1863, %f1861, %f1862;
	st.global.f32 	[%rd10], %f1863;
	ld.global.f32 	%f1864, [%rd8];
	ld.global.f32 	%f1865, [%rd9];
	add.f32 	%f1866, %f1864, %f1865;
	st.global.f32 	[%rd10], %f1866;
	ld.global.f32 	%f1867, [%rd8];
	ld.global.f32 	%f1868, [%rd9];
	add.f32 	%f1869, %f1867, %f1868;
	st.global.f32 	[%rd10], %f1869;
	ld.global.f32 	%f1870, [%rd8];
	ld.global.f32 	%f1871, [%rd9];
	add.f32 	%f1872, %f1870, %f1871;
	st.global.f32 	[%rd10], %f1872;
	ld.global.f32 	%f1873, [%rd8];
	ld.global.f32 	%f1874, [%rd9];
	add.f32 	%f1875, %f1873, %f1874;
	st.global.f32 	[%rd10], %f1875;
	ld.global.f32 	%f1876, [%rd8];
	ld.global.f32 	%f1877, [%rd9];
	add.f32 	%f1878, %f1876, %f1877;
	st.global.f32 	[%rd10], %f1878;
	ld.global.f32 	%f1879, [%rd8];
	ld.global.f32 	%f1880, [%rd9];
	add.f32 	%f1881, %f1879, %f1880;
	st.global.f32 	[%rd10], %f1881;
	ld.global.f32 	%f1882, [%rd8];
	ld.global.f32 	%f1883, [%rd9];
	add.f32 	%f1884, %f1882, %f1883;
	st.global.f32 	[%rd10], %f1884;
	ld.global.f32 	%f1885, [%rd8];
	ld.global.f32 	%f1886, [%rd9];
	add.f32 	%f1887, %f1885, %f1886;
	st.global.f32 	[%rd10], %f1887;
	ld.global.f32 	%f1888, [%rd8];
	ld.global.f32 	%f1889, [%rd9];
	add.f32 	%f1890, %f1888, %f1889;
	st.global.f32 	[%rd10], %f1890;
	ld.global.f32 	%f1891, [%rd8];
	ld.global.f32 	%f1892, [%rd9];
	add.f32 	%f1893, %f1891, %f1892;
	st.global.f32 	[%rd10], %f1893;
	ld.global.f32 	%f1894, [%rd8];
	ld.global.f32 	%f1895, [%rd9];
	add.f32 	%f1896, %f1894, %f1895;
	st.global.f32 	[%rd10], %f1896;
	ld.global.f32 	%f1897, [%rd8];
	ld.global.f32 	%f1898, [%rd9];
	add.f32 	%f1899, %f1897, %f1898;
	st.global.f32 	[%rd10], %f1899;
	ld.global.f32 	%f1900, [%rd8];
	ld.global.f32 	%f1901, [%rd9];
	add.f32 	%f1902, %f1900, %f1901;
	st.global.f32 	[%rd10], %f1902;
	ld.global.f32 	%f1903, [%rd8];
	ld.global.f32 	%f1904, [%rd9];
	add.f32 	%f1905, %f1903, %f1904;
	st.global.f32 	[%rd10], %f1905;
	ld.global.f32 	%f1906, [%rd8];
	ld.global.f32 	%f1907, [%rd9];
	add.f32 	%f1908, %f1906, %f1907;
	st.global.f32 	[%rd10], %f1908;
	ld.global.f32 	%f1909, [%rd8];
	ld.global.f32 	%f1910, [%rd9];
	add.f32 	%f1911, %f1909, %f1910;
	st.global.f32 	[%rd10], %f1911;
	ld.global.f32 	%f1912, [%rd8];
	ld.global.f32 	%f1913, [%rd9];
	add.f32 	%f1914, %f1912, %f1913;
	st.global.f32 	[%rd10], %f1914;
	ld.global.f32 	%f1915, [%rd8];
	ld.global.f32 	%f1916, [%rd9];
	add.f32 	%f1917, %f1915, %f1916;
	st.global.f32 	[%rd10], %f1917;
	ld.global.f32 	%f1918, [%rd8];
	ld.global.f32 	%f1919, [%rd9];
	add.f32 	%f1920, %f1918, %f1919;
	st.global.f32 	[%rd10], %f1920;
	ld.global.f32 	%f1921, [%rd8];
	ld.global.f32 	%f1922, [%rd9];
	add.f32 	%f1923, %f1921, %f1922;
	st.global.f32 	[%rd10], %f1923;
	ld.global.f32 	%f1924, [%rd8];
	ld.global.f32 	%f1925, [%rd9];
	add.f32 	%f1926, %f1924, %f1925;
	st.global.f32 	[%rd10], %f1926;
	ld.global.f32 	%f1927, [%rd8];
	ld.global.f32 	%f1928, [%rd9];
	add.f32 	%f1929, %f1927, %f1928;
	st.global.f32 	[%rd10], %f1929;
	ld.global.f32 	%f1930, [%rd8];
	ld.global.f32 	%f1931, [%rd9];
	add.f32 	%f1932, %f1930, %f1931;
	st.global.f32 	[%rd10], %f1932;
	ld.global.f32 	%f1933, [%rd8];
	ld.global.f32 	%f1934, [%rd9];
	add.f32 	%f1935, %f1933, %f1934;
	st.global.f32 	[%rd10], %f1935;
	ld.global.f32 	%f1936, [%rd8];
	ld.global.f32 	%f1937, [%rd9];
	add.f32 	%f1938, %f1936, %f1937;
	st.global.f32 	[%rd10], %f1938;
	ld.global.f32 	%f1939, [%rd8];
	ld.global.f32 	%f1940, [%rd9];
	add.f32 	%f1941, %f1939, %f1940;
	st.global.f32 	[%rd10], %f1941;
	ld.global.f32 	%f1942, [%rd8];
	ld.global.f32 	%f1943, [%rd9];
	add.f32 	%f1944, %f1942, %f1943;
	st.global.f32 	[%rd10], %f1944;
	ld.global.f32 	%f1945, [%rd8];
	ld.global.f32 	%f1946, [%rd9];
	add.f32 	%f1947, %f1945, %f1946;
	st.global.f32 	[%rd10], %f1947;
	ld.global.f32 	%f1948, [%rd8];
	ld.global.f32 	%f1949, [%rd9];
	add.f32 	%f1950, %f1948, %f1949;
	st.global.f32 	[%rd10], %f1950;
	ld.global.f32 	%f1951, [%rd8];
	ld.global.f32 	%f1952, [%rd9];
	add.f32 	%f1953, %f1951, %f1952;
	st.global.f32 	[%rd10], %f1953;
	ld.global.f32 	%f1954, [%rd8];
	ld.global.f32 	%f1955, [%rd9];
	add.f32 	%f1956, %f1954, %f1955;
	st.global.f32 	[%rd10], %f1956;
	ld.global.f32 	%f1957, [%rd8];
	ld.global.f32 	%f1958, [%rd9];
	add.f32 	%f1959, %f1957, %f1958;
	st.global.f32 	[%rd10], %f1959;
	ld.global.f32 	%f1960, [%rd8];
	ld.global.f32 	%f1961, [%rd9];
	add.f32 	%f1962, %f1960, %f1961;
	st.global.f32 	[%rd10], %f1962;
	ld.global.f32 	%f1963, [%rd8];
	ld.global.f32 	%f1964, [%rd9];
	add.f32 	%f1965, %f1963, %f1964;
	st.global.f32 	[%rd10], %f1965;
	ld.global.f32 	%f1966, [%rd8];
	ld.global.f32 	%f1967, [%rd9];
	add.f32 	%f1968, %f1966, %f1967;
	st.global.f32 	[%rd10], %f1968;
	ld.global.f32 	%f1969, [%rd8];
	ld.global.f32 	%f1970, [%rd9];
	add.f32 	%f1971, %f1969, %f1970;
	st.global.f32 	[%rd10], %f1971;
	ld.global.f32 	%f1972, [%rd8];
	ld.global.f32 	%f1973, [%rd9];
	add.f32 	%f1974, %f1972, %f1973;
	st.global.f32 	[%rd10], %f1974;
	ld.global.f32 	%f1975, [%rd8];
	ld.global.f32 	%f1976, [%rd9];
	add.f32 	%f1977, %f1975, %f1976;
	st.global.f32 	[%rd10], %f1977;
	ld.global.f32 	%f1978, [%rd8];
	ld.global.f32 	%f1979, [%rd9];
	add.f32 	%f1980, %f1978, %f1979;
	st.global.f32 	[%rd10], %f1980;
	ld.global.f32 	%f1981, [%rd8];
	ld.global.f32 	%f1982, [%rd9];
	add.f32 	%f1983, %f1981, %f1982;
	st.global.f32 	[%rd10], %f1983;
	ld.global.f32 	%f1984, [%rd8];
	ld.global.f32 	%f1985, [%rd9];
	add.f32 	%f1986, %f1984, %f1985;
	st.global.f32 	[%rd10], %f1986;
	ld.global.f32 	%f1987, [%rd8];
	ld.global.f32 	%f1988, [%rd9];
	add.f32 	%f1989, %f1987, %f1988;
	st.global.f32 	[%rd10], %f1989;
	ld.global.f32 	%f1990, [%rd8];
	ld.global.f32 	%f1991, [%rd9];
	add.f32 	%f1992, %f1990, %f1991;
	st.global.f32 	[%rd10], %f1992;
	ld.global.f32 	%f1993, [%rd8];
	ld.global.f32 	%f1994, [%rd9];
	add.f32 	%f1995, %f1993, %f1994;
	st.global.f32 	[%rd10], %f1995;
	ld.global.f32 	%f1996, [%rd8];
	ld.global.f32 	%f1997, [%rd9];
	add.f32 	%f1998, %f1996, %f1997;
	st.global.f32 	[%rd10], %f1998;
	ld.global.f32 	%f1999, [%rd8];
	ld.global.f32 	%f2000, [%rd9];
	add.f32 	%f2001, %f1999, %f2000;
	st.global.f32 	[%rd10], %f2001;
	ld.global.f32 	%f2002, [%rd8];
	ld.global.f32 	%f2003, [%rd9];
	add.f32 	%f2004, %f2002, %f2003;
	st.global.f32 	[%rd10], %f2004;
	ld.global.f32 	%f2005, [%rd8];
	ld.global.f32 	%f2006, [%rd9];
	add.f32 	%f2007, %f2005, %f2006;
	st.global.f32 	[%rd10], %f2007;
	ld.global.f32 	%f2008, [%rd8];
	ld.global.f32 	%f2009, [%rd9];
	add.f32 	%f2010, %f2008, %f2009;
	st.global.f32 	[%rd10], %f2010;
	ld.global.f32 	%f2011, [%rd8];
	ld.global.f32 	%f2012, [%rd9];
	add.f32 	%f2013, %f2011, %f2012;
	st.global.f32 	[%rd10], %f2013;
	ld.global.f32 	%f2014, [%rd8];
	ld.global.f32 	%f2015, [%rd9];
	add.f32 	%f2016, %f2014, %f2015;
	st.global.f32 	[%rd10], %f2016;
	ld.global.f32 	%f2017, [%rd8];
	ld.global.f32 	%f2018, [%rd9];
	add.f32 	%f2019, %f2017, %f2018;
	st.global.f32 	[%rd10], %f2019;
	ld.global.f32 	%f2020, [%rd8];
	ld.global.f32 	%f2021, [%rd9];
	add.f32 	%f2022, %f2020, %f2021;
	st.global.f32 	[%rd10], %f2022;
	ld.global.f32 	%f2023, [%rd8];
	ld.global.f32 	%f2024, [%rd9];
	add.f32 	%f2025, %f2023, %f2024;
	st.global.f32 	[%rd10], %f2025;
	ld.global.f32 	%f2026, [%rd8];
	ld.global.f32 	%f2027, [%rd9];
	add.f32 	%f2028, %f2026, %f2027;
	st.global.f32 	[%rd10], %f2028;
	ld.global.f32 	%f2029, [%rd8];
	ld.global.f32 	%f2030, [%rd9];
	add.f32 	%f2031, %f2029, %f2030;
	st.global.f32 	[%rd10], %f2031;
	ld.global.f32 	%f2032, [%rd8];
	ld.global.f32 	%f2033, [%rd9];
	add.f32 	%f2034, %f2032, %f2033;
	st.global.f32 	[%rd10], %f2034;
	ld.global.f32 	%f2035, [%rd8];
	ld.global.f32 	%f2036, [%rd9];
	add.f32 	%f2037, %f2035, %f2036;
	st.global.f32 	[%rd10], %f2037;
	ld.global.f32 	%f2038, [%rd8];
	ld.global.f32 	%f2039, [%rd9];
	add.f32 	%f2040, %f2038, %f2039;
	st.global.f32 	[%rd10], %f2040;
	ld.global.f32 	%f2041, [%rd8];
	ld.global.f32 	%f2042, [%rd9];
	add.f32 	%f2043, %f2041, %f2042;
	st.global.f32 	[%rd10], %f2043;
	ld.global.f32 	%f2044, [%rd8];
	ld.global.f32 	%f2045, [%rd9];
	add.f32 	%f2046, %f2044, %f2045;
	st.global.f32 	[%rd10], %f2046;
	ld.global.f32 	%f2047, [%rd8];
	ld.global.f32 	%f2048, [%rd9];
	add.f32 	%f2049, %f2047, %f2048;
	st.global.f32 	[%rd10], %f2049;
	ld.global.f32 	%f2050, [%rd8];
	ld.global.f32 	%f2051, [%rd9];
	add.f32 	%f2052, %f2050, %f2051;
	st.global.f32 	[%rd10], %f2052;
	ld.global.f32 	%f2053, [%rd8];
	ld.global.f32 	%f2054, [%rd9];
	add.f32 	%f2055, %f2053, %f2054;
	st.global.f32 	[%rd10], %f2055;
	ld.global.f32 	%f2056, [%rd8];
	ld.global.f32 	%f2057, [%rd9];
	add.f32 	%f2058, %f2056, %f2057;
	st.global.f32 	[%rd10], %f2058;
	ld.global.f32 	%f2059, [%rd8];
	ld.global.f32 	%f2060, [%rd9];
	add.f32 	%f2061, %f2059, %f2060;
	st.global.f32 	[%rd10], %f2061;
	ld.global.f32 	%f2062, [%rd8];
	ld.global.f32 	%f2063, [%rd9];
	add.f32 	%f2064, %f2062, %f2063;
	st.global.f32 	[%rd10], %f2064;
	ld.global.f32 	%f2065, [%rd8];
	ld.global.f32 	%f2066, [%rd9];
	add.f32 	%f2067, %f2065, %f2066;
	st.global.f32 	[%rd10], %f2067;
	ld.global.f32 	%f2068, [%rd8];
	ld.global.f32 	%f2069, [%rd9];
	add.f32 	%f2070, %f2068, %f2069;
	st.global.f32 	[%rd10], %f2070;
	ld.global.f32 	%f2071, [%rd8];
	ld.global.f32 	%f2072, [%rd9];
	add.f32 	%f2073, %f2071, %f2072;
	st.global.f32 	[%rd10], %f2073;
	ld.global.f32 	%f2074, [%rd8];
	ld.global.f32 	%f2075, [%rd9];
	add.f32 	%f2076, %f2074, %f2075;
	st.global.f32 	[%rd10], %f2076;
	ld.global.f32 	%f2077, [%rd8];
	ld.global.f32 	%f2078, [%rd9];
	add.f32 	%f2079, %f2077, %f2078;
	st.global.f32 	[%rd10], %f2079;
	ld.global.f32 	%f2080, [%rd8];
	ld.global.f32 	%f2081, [%rd9];
	add.f32 	%f2082, %f2080, %f2081;
	st.global.f32 	[%rd10], %f2082;
	ld.global.f32 	%f2083, [%rd8];
	ld.global.f32 	%f2084, [%rd9];
	add.f32 	%f2085, %f2083, %f2084;
	st.global.f32 	[%rd10], %f2085;
	ld.global.f32 	%f2086, [%rd8];
	ld.global.f32 	%f2087, [%rd9];
	add.f32 	%f2088, %f2086, %f2087;
	st.global.f32 	[%rd10], %f2088;
	ld.global.f32 	%f2089, [%rd8];
	ld.global.f32 	%f2090, [%rd9];
	add.f32 	%f2091, %f2089, %f2090;
	st.global.f32 	[%rd10], %f2091;
	ld.global.f32 	%f2092, [%rd8];
	ld.global.f32 	%f2093, [%rd9];
	add.f32 	%f2094, %f2092, %f2093;
	st.global.f32 	[%rd10], %f2094;
	ld.global.f32 	%f2095, [%rd8];
	ld.global.f32 	%f2096, [%rd9];
	add.f32 	%f2097, %f2095, %f2096;
	st.global.f32 	[%rd10], %f2097;
	ld.global.f32 	%f2098, [%rd8];
	ld.global.f32 	%f2099, [%rd9];
	add.f32 	%f2100, %f2098, %f2099;
	st.global.f32 	[%rd10], %f2100;
	ld.global.f32 	%f2101, [%rd8];
	ld.global.f32 	%f2102, [%rd9];
	add.f32 	%f2103, %f2101, %f2102;
	st.global.f32 	[%rd10], %f2103;
	ld.global.f32 	%f2104, [%rd8];
	ld.global.f32 	%f2105, [%rd9];
	add.f32 	%f2106, %f2104, %f2105;
	st.global.f32 	[%rd10], %f2106;
	ld.global.f32 	%f2107, [%rd8];
	ld.global.f32 	%f2108, [%rd9];
	add.f32 	%f2109, %f2107, %f2108;
	st.global.f32 	[%rd10], %f2109;
	ld.global.f32 	%f2110, [%rd8];
	ld.global.f32 	%f2111, [%rd9];
	add.f32 	%f2112, %f2110, %f2111;
	st.global.f32 	[%rd10], %f2112;
	ld.global.f32 	%f2113, [%rd8];
	ld.global.f32 	%f2114, [%rd9];
	add.f32 	%f2115, %f2113, %f2114;
	st.global.f32 	[%rd10], %f2115;
	ld.global.f32 	%f2116, [%rd8];
	ld.global.f32 	%f2117, [%rd9];
	add.f32 	%f2118, %f2116, %f2117;
	st.global.f32 	[%rd10], %f2118;
	ld.global.f32 	%f2119, [%rd8];
	ld.global.f32 	%f2120, [%rd9];
	add.f32 	%f2121, %f2119, %f2120;
	st.global.f32 	[%rd10], %f2121;
	ld.global.f32 	%f2122, [%rd8];
	ld.global.f32 	%f2123, [%rd9];
	add.f32 	%f2124, %f2122, %f2123;
	st.global.f32 	[%rd10], %f2124;
	ld.global.f32 	%f2125, [%rd8];
	ld.global.f32 	%f2126, [%rd9];
	add.f32 	%f2127, %f2125, %f2126;
	st.global.f32 	[%rd10], %f2127;
	ld.global.f32 	%f2128, [%rd8];
	ld.global.f32 	%f2129, [%rd9];
	add.f32 	%f2130, %f2128, %f2129;
	st.global.f32 	[%rd10], %f2130;
	ld.global.f32 	%f2131, [%rd8];
	ld.global.f32 	%f2132, [%rd9];
	add.f32 	%f2133, %f2131, %f2132;
	st.global.f32 	[%rd10], %f2133;
	ld.global.f32 	%f2134, [%rd8];
	ld.global.f32 	%f2135, [%rd9];
	add.f32 	%f2136, %f2134, %f2135;
	st.global.f32 	[%rd10], %f2136;
	ld.global.f32 	%f2137, [%rd8];
	ld.global.f32 	%f2138, [%rd9];
	add.f32 	%f2139, %f2137, %f2138;
	st.global.f32 	[%rd10], %f2139;
	ld.global.f32 	%f2140, [%rd8];
	ld.global.f32 	%f2141, [%rd9];
	add.f32 	%f2142, %f2140, %f2141;
	st.global.f32 	[%rd10], %f2142;
	ld.global.f32 	%f2143, [%rd8];
	ld.global.f32 	%f2144, [%rd9];
	add.f32 	%f2145, %f2143, %f2144;
	st.global.f32 	[%rd10], %f2145;
	ld.global.f32 	%f2146, [%rd8];
	ld.global.f32 	%f2147, [%rd9];
	add.f32 	%f2148, %f2146, %f2147;
	st.global.f32 	[%rd10], %f2148;
	ld.global.f32 	%f2149, [%rd8];
	ld.global.f32 	%f2150, [%rd9];
	add.f32 	%f2151, %f2149, %f2150;
	st.global.f32 	[%rd10], %f2151;
	ld.global.f32 	%f2152, [%rd8];
	ld.global.f32 	%f2153, [%rd9];
	add.f32 	%f2154, %f2152, %f2153;
	st.global.f32 	[%rd10], %f2154;
	ld.global.f32 	%f2155, [%rd8];
	ld.global.f32 	%f2156, [%rd9];
	add.f32 	%f2157, %f2155, %f2156;
	st.global.f32 	[%rd10], %f2157;
	ld.global.f32 	%f2158, [%rd8];
	ld.global.f32 	%f2159, [%rd9];
	add.f32 	%f2160, %f2158, %f2159;
	st.global.f32 	[%rd10], %f2160;
	ld.global.f32 	%f2161, [%rd8];
	ld.global.f32 	%f2162, [%rd9];
	add.f32 	%f2163, %f2161, %f2162;
	st.global.f32 	[%rd10], %f2163;
	ld.global.f32 	%f2164, [%rd8];
	ld.global.f32 	%f2165, [%rd9];
	add.f32 	%f2166, %f2164, %f2165;
	st.global.f32 	[%rd10], %f2166;
	ld.global.f32 	%f2167, [%rd8];
	ld.global.f32 	%f2168, [%rd9];
	add.f32 	%f2169, %f2167, %f2168;
	st.global.f32 	[%rd10], %f2169;
	ld.global.f32 	%f2170, [%rd8];
	ld.global.f32 	%f2171, [%rd9];
	add.f32 	%f2172, %f2170, %f2171;
	st.global.f32 	[%rd10], %f2172;
	ld.global.f32 	%f2173, [%rd8];
	ld.global.f32 	%f2174, [%rd9];
	add.f32 	%f2175, %f2173, %f2174;
	st.global.f32 	[%rd10], %f2175;
	ld.global.f32 	%f2176, [%rd8];
	ld.global.f32 	%f2177, [%rd9];
	add.f32 	%f2178, %f2176, %f2177;
	st.global.f32 	[%rd10], %f2178;
	ld.global.f32 	%f2179, [%rd8];
	ld.global.f32 	%f2180, [%rd9];
	add.f32 	%f2181, %f2179, %f2180;
	st.global.f32 	[%rd10], %f2181;
	ld.global.f32 	%f2182, [%rd8];
	ld.global.f32 	%f2183, [%rd9];
	add.f32 	%f2184, %f2182, %f2183;
	st.global.f32 	[%rd10], %f2184;
	ld.global.f32 	%f2185, [%rd8];
	ld.global.f32 	%f2186, [%rd9];
	add.f32 	%f2187, %f2185, %f2186;
	st.global.f32 	[%rd10], %f2187;
	ld.global.f32 	%f2188, [%rd8];
	ld.global.f32 	%f2189, [%rd9];
	add.f32 	%f2190, %f2188, %f2189;
	st.global.f32 	[%rd10], %f2190;
	ld.global.f32 	%f2191, [%rd8];
	ld.global.f32 	%f2192, [%rd9];
	add.f32 	%f2193, %f2191, %f2192;
	st.global.f32 	[%rd10], %f2193;
	ld.global.f32 	%f2194, [%rd8];
	ld.global.f32 	%f2195, [%rd9];
	add.f32 	%f2196, %f2194, %f2195;
	st.global.f32 	[%rd10], %f2196;
	ld.global.f32 	%f2197, [%rd8];
	ld.global.f32 	%f2198, [%rd9];
	add.f32 	%f2199, %f2197, %f2198;
	st.global.f32 	[%rd10], %f2199;
	ld.global.f32 	%f2200, [%rd8];
	ld.global.f32 	%f2201, [%rd9];
	add.f32 	%f2202, %f2200, %f2201;
	st.global.f32 	[%rd10], %f2202;
	ld.global.f32 	%f2203, [%rd8];
	ld.global.f32 	%f2204, [%rd9];
	add.f32 	%f2205, %f2203, %f2204;
	st.global.f32 	[%rd10], %f2205;
	ld.global.f32 	%f2206, [%rd8];
	ld.global.f32 	%f2207, [%rd9];
	add.f32 	%f2208, %f2206, %f2207;
	st.global.f32 	[%rd10], %f2208;
	ld.global.f32 	%f2209, [%rd8];
	ld.global.f32 	%f2210, [%rd9];
	add.f32 	%f2211, %f2209, %f2210;
	st.global.f32 	[%rd10], %f2211;
	ld.global.f32 	%f2212, [%rd8];
	ld.global.f32 	%f2213, [%rd9];
	add.f32 	%f2214, %f2212, %f2213;
	st.global.f32 	[%rd10], %f2214;
	ld.global.f32 	%f2215, [%rd8];
	ld.global.f32 	%f2216, [%rd9];
	add.f32 	%f2217, %f2215, %f2216;
	st.global.f32 	[%rd10], %f2217;
	ld.global.f32 	%f2218, [%rd8];
	ld.global.f32 	%f2219, [%rd9];
	add.f32 	%f2220, %f2218, %f2219;
	st.global.f32 	[%rd10], %f2220;
	ld.global.f32 	%f2221, [%rd8];
	ld.global.f32 	%f2222, [%rd9];
	add.f32 	%f2223, %f2221, %f2222;
	st.global.f32 	[%rd10], %f2223;
	ld.global.f32 	%f2224, [%rd8];
	ld.global.f32 	%f2225, [%rd9];
	add.f32 	%f2226, %f2224, %f2225;
	st.global.f32 	[%rd10], %f2226;
	ld.global.f32 	%f2227, [%rd8];
	ld.global.f32 	%f2228, [%rd9];
	add.f32 	%f2229, %f2227, %f2228;
	st.global.f32 	[%rd10], %f2229;
	ld.global.f32 	%f2230, [%rd8];
	ld.global.f32 	%f2231, [%rd9];
	add.f32 	%f2232, %f2230, %f2231;
	st.global.f32 	[%rd10], %f2232;
	ld.global.f32 	%f2233, [%rd8];
	ld.global.f32 	%f2234, [%rd9];
	add.f32 	%f2235, %f2233, %f2234;
	st.global.f32 	[%rd10], %f2235;
	ld.global.f32 	%f2236, [%rd8];
	ld.global.f32 	%f2237, [%rd9];
	add.f32 	%f2238, %f2236, %f2237;
	st.global.f32 	[%rd10], %f2238;
	ld.global.f32 	%f2239, [%rd8];
	ld.global.f32 	%f2240, [%rd9];
	add.f32 	%f2241, %f2239, %f2240;
	st.global.f32 	[%rd10], %f2241;
	ld.global.f32 	%f2242, [%rd8];
	ld.global.f32 	%f2243, [%rd9];
	add.f32 	%f2244, %f2242, %f2243;
	st.global.f32 	[%rd10], %f2244;
	ld.global.f32 	%f2245, [%rd8];
	ld.global.f32 	%f2246, [%rd9];
	add.f32 	%f2247, %f2245, %f2246;
	st.global.f32 	[%rd10], %f2247;
	ld.global.f32 	%f2248, [%rd8];
	ld.global.f32 	%f2249, [%rd9];
	add.f32 	%f2250, %f2248, %f2249;
	st.global.f32 	[%rd10], %f2250;
	ld.global.f32 	%f2251, [%rd8];
	ld.global.f32 	%f2252, [%rd9];
	add.f32 	%f2253, %f2251, %f2252;
	st.global.f32 	[%rd10], %f2253;
	ld.global.f32 	%f2254, [%rd8];
	ld.global.f32 	%f2255, [%rd9];
	add.f32 	%f2256, %f2254, %f2255;
	st.global.f32 	[%rd10], %f2256;
	ld.global.f32 	%f2257, [%rd8];
	ld.global.f32 	%f2258, [%rd9];
	add.f32 	%f2259, %f2257, %f2258;
	st.global.f32 	[%rd10], %f2259;
	ld.global.f32 	%f2260, [%rd8];
	ld.global.f32 	%f2261, [%rd9];
	add.f32 	%f2262, %f2260, %f2261;
	st.global.f32 	[%rd10], %f2262;
	ld.global.f32 	%f2263, [%rd8];
	ld.global.f32 	%f2264, [%rd9];
	add.f32 	%f2265, %f2263, %f2264;
	st.global.f32 	[%rd10], %f2265;
	ld.global.f32 	%f2266, [%rd8];
	ld.global.f32 	%f2267, [%rd9];
	add.f32 	%f2268, %f2266, %f2267;
	st.global.f32 	[%rd10], %f2268;
	ld.global.f32 	%f2269, [%rd8];
	ld.global.f32 	%f2270, [%rd9];
	add.f32 	%f2271, %f2269, %f2270;
	st.global.f32 	[%rd10], %f2271;
	ld.global.f32 	%f2272, [%rd8];
	ld.global.f32 	%f2273, [%rd9];
	add.f32 	%f2274, %f2272, %f2273;
	st.global.f32 	[%rd10], %f2274;
	ld.global.f32 	%f2275, [%rd8];
	ld.global.f32 	%f2276, [%rd9];
	add.f32 	%f2277, %f2275, %f2276;
	st.global.f32 	[%rd10], %f2277;
	ld.global.f32 	%f2278, [%rd8];
	ld.global.f32 	%f2279, [%rd9];
	add.f32 	%f2280, %f2278, %f2279;
	st.global.f32 	[%rd10], %f2280;
	ld.global.f32 	%f2281, [%rd8];
	ld.global.f32 	%f2282, [%rd9];
	add.f32 	%f2283, %f2281, %f2282;
	st.global.f32 	[%rd10], %f2283;
	ld.global.f32 	%f2284, [%rd8];
	ld.global.f32 	%f2285, [%rd9];
	add.f32 	%f2286, %f2284, %f2285;
	st.global.f32 	[%rd10], %f2286;
	ld.global.f32 	%f2287, [%rd8];
	ld.global.f32 	%f2288, [%rd9];
	add.f32 	%f2289, %f2287, %f2288;
	st.global.f32 	[%rd10], %f2289;
	ld.global.f32 	%f2290, [%rd8];
	ld.global.f32 	%f2291, [%rd9];
	add.f32 	%f2292, %f2290, %f2291;
	st.global.f32 	[%rd10], %f2292;
	ld.global.f32 	%f2293, [%rd8];
	ld.global.f32 	%f2294, [%rd9];
	add.f32 	%f2295, %f2293, %f2294;
	st.global.f32 	[%rd10], %f2295;
	ld.global.f32 	%f2296, [%rd8];
	ld.global.f32 	%f2297, [%rd9];
	add.f32 	%f2298, %f2296, %f2297;
	st.global.f32 	[%rd10], %f2298;
	ld.global.f32 	%f2299, [%rd8];
	ld.global.f32 	%f2300, [%rd9];
	add.f32 	%f2301, %f2299, %f2300;
	st.global.f32 	[%rd10], %f2301;
	ld.global.f32 	%f2302, [%rd8];
	ld.global.f32 	%f2303, [%rd9];
	add.f32 	%f2304, %f2302, %f2303;
	st.global.f32 	[%rd10], %f2304;
	ld.global.f32 	%f2305, [%rd8];
	ld.global.f32 	%f2306, [%rd9];
	add.f32 	%f2307, %f2305, %f2306;
	st.global.f32 	[%rd10], %f2307;
	ld.global.f32 	%f2308, [%rd8];
	ld.global.f32 	%f2309, [%rd9];
	add.f32 	%f2310, %f2308, %f2309;
	st.global.f32 	[%rd10], %f2310;
	ld.global.f32 	%f2311, [%rd8];
	ld.global.f32 	%f2312, [%rd9];
	add.f32 	%f2313, %f2311, %f2312;
	st.global.f32 	[%rd10], %f2313;
	ld.global.f32 	%f2314, [%rd8];
	ld.global.f32 	%f2315, [%rd9];
	add.f32 	%f2316, %f2314, %f2315;
	st.global.f32 	[%rd10], %f2316;
	ld.global.f32 	%f2317, [%rd8];
	ld.global.f32 	%f2318, [%rd9];
	add.f32 	%f2319, %f2317, %f2318;
	st.global.f32 	[%rd10], %f2319;
	ld.global.f32 	%f2320, [%rd8];
	ld.global.f32 	%f2321, [%rd9];
	add.f32 	%f2322, %f2320, %f2321;
	st.global.f32 	[%rd10], %f2322;
	ld.global.f32 	%f2323, [%rd8];
	ld.global.f32 	%f2324, [%rd9];
	add.f32 	%f2325, %f2323, %f2324;
	st.global.f32 	[%rd10], %f2325;
	ld.global.f32 	%f2326, [%rd8];
	ld.global.f32 	%f2327, [%rd9];
	add.f32 	%f2328, %f2326, %f2327;
	st.global.f32 	[%rd10], %f2328;
	ld.global.f32 	%f2329, [%rd8];
	ld.global.f32 	%f2330, [%rd9];
	add.f32 	%f2331, %f2329, %f2330;
	st.global.f32 	[%rd10], %f2331;
	ld.global.f32 	%f2332, [%rd8];
	ld.global.f32 	%f2333, [%rd9];
	add.f32 	%f2334, %f2332, %f2333;
	st.global.f32 	[%rd10], %f2334;
	ld.global.f32 	%f2335, [%rd8];
	ld.global.f32 	%f2336, [%rd9];
	add.f32 	%f2337, %f2335, %f2336;
	st.global.f32 	[%rd10], %f2337;
	ld.global.f32 	%f2338, [%rd8];
	ld.global.f32 	%f2339, [%rd9];
	add.f32 	%f2340, %f2338, %f2339;
	st.global.f32 	[%rd10], %f2340;
	ld.global.f32 	%f2341, [%rd8];
	ld.global.f32 	%f2342, [%rd9];
	add.f32 	%f2343, %f2341, %f2342;
	st.global.f32 	[%rd10], %f2343;
	ld.global.f32 	%f2344, [%rd8];
	ld.global.f32 	%f2345, [%rd9];
	add.f32 	%f2346, %f2344, %f2345;
	st.global.f32 	[%rd10], %f2346;
	ld.global.f32 	%f2347, [%rd8];
	ld.global.f32 	%f2348, [%rd9];
	add.f32 	%f2349, %f2347, %f2348;
	st.global.f32 	[%rd10], %f2349;
	ld.global.f32 	%f2350, [%rd8];
	ld.global.f32 	%f2351, [%rd9];
	add.f32 	%f2352, %f2350, %f2351;
	st.global.f32 	[%rd10], %f2352;
	ld.global.f32 	%f2353, [%rd8];
	ld.global.f32 	%f2354, [%rd9];
	add.f32 	%f2355, %f2353, %f2354;
	st.global.f32 	[%rd10], %f2355;
	ld.global.f32 	%f2356, [%rd8];
	ld.global.f32 	%f2357, [%rd9];
	add.f32 	%f2358, %f2356, %f2357;
	st.global.f32 	[%rd10], %f2358;
	ld.global.f32 	%f2359, [%rd8];
	ld.global.f32 	%f2360, [%rd9];
	add.f32 	%f2361, %f2359, %f2360;
	st.global.f32 	[%rd10], %f2361;
	ld.global.f32 	%f2362, [%rd8];
	ld.global.f32 	%f2363, [%rd9];
	add.f32 	%f2364, %f2362, %f2363;
	st.global.f32 	[%rd10], %f2364;
	ld.global.f32 	%f2365, [%rd8];
	ld.global.f32 	%f2366, [%rd9];
	add.f32 	%f2367, %f2365, %f2366;
	st.global.f32 	[%rd10], %f2367;
	ld.global.f32 	%f2368, [%rd8];
	ld.global.f32 	%f2369, [%rd9];
	add.f32 	%f2370, %f2368, %f2369;
	st.global.f32 	[%rd10], %f2370;
	ld.global.f32 	%f2371, [%rd8];
	ld.global.f32 	%f2372, [%rd9];
	add.f32 	%f2373, %f2371, %f2372;
	st.global.f32 	[%rd10], %f2373;
	ld.global.f32 	%f2374, [%rd8];
	ld.global.f32 	%f2375, [%rd9];
	add.f32 	%f2376, %f2374, %f2375;
	st.global.f32 	[%rd10], %f2376;
	ld.global.f32 	%f2377, [%rd8];
	ld.global.f32 	%f2378, [%rd9];
	add.f32 	%f2379, %f2377, %f2378;
	st.global.f32 	[%rd10], %f2379;
	ld.global.f32 	%f2380, [%rd8];
	ld.global.f32 	%f2381, [%rd9];
	add.f32 	%f2382, %f2380, %f2381;
	st.global.f32 	[%rd10], %f2382;
	ld.global.f32 	%f2383, [%rd8];
	ld.global.f32 	%f2384, [%rd9];
	add.f32 	%f2385, %f2383, %f2384;
	st.global.f32 	[%rd10], %f2385;
	ld.global.f32 	%f2386, [%rd8];
	ld.global.f32 	%f2387, [%rd9];
	add.f32 	%f2388, %f2386, %f2387;
	st.global.f32 	[%rd10], %f2388;
	ld.global.f32 	%f2389, [%rd8];
	ld.global.f32 	%f2390, [%rd9];
	add.f32 	%f2391, %f2389, %f2390;
	st.global.f32 	[%rd10], %f2391;
	ld.global.f32 	%f2392, [%rd8];
	ld.global.f32 	%f2393, [%rd9];
	add.f32 	%f2394, %f2392, %f2393;
	st.global.f32 	[%rd10], %f2394;
	ld.global.f32 	%f2395, [%rd8];
	ld.global.f32 	%f2396, [%rd9];
	add.f32 	%f2397, %f2395, %f2396;
	st.global.f32 	[%rd10], %f2397;
	ld.global.f32 	%f2398, [%rd8];
	ld.global.f32 	%f2399, [%rd9];
	add.f32 	%f2400, %f2398, %f2399;
	st.global.f32 	[%rd10], %f2400;
	ld.global.f32 	%f2401, [%rd8];
	ld.global.f32 	%f2402, [%rd9];
	add.f32 	%f2403, %f2401, %f2402;
	st.global.f32 	[%rd10], %f2403;
	ld.global.f32 	%f2404, [%rd8];
	ld.global.f32 	%f2405, [%rd9];
	add.f32 	%f2406, %f2404, %f2405;
	st.global.f32 	[%rd10], %f2406;
	ld.global.f32 	%f2407, [%rd8];
	ld.global.f32 	%f2408, [%rd9];
	add.f32 	%f2409, %f2407, %f2408;
	st.global.f32 	[%rd10], %f2409;
	ld.global.f32 	%f2410, [%rd8];
	ld.global.f32 	%f2411, [%rd9];
	add.f32 	%f2412, %f2410, %f2411;
	st.global.f32 	[%rd10], %f2412;
	ld.global.f32 	%f2413, [%rd8];
	ld.global.f32 	%f2414, [%rd9];
	add.f32 	%f2415, %f2413, %f2414;
	st.global.f32 	[%rd10], %f2415;
	ld.global.f32 	%f2416, [%rd8];
	ld.global.f32 	%f2417, [%rd9];
	add.f32 	%f2418, %f2416, %f2417;
	st.global.f32 	[%rd10], %f2418;
	ld.global.f32 	%f2419, [%rd8];
	ld.global.f32 	%f2420, [%rd9];
	add.f32 	%f2421, %f2419, %f2420;
	st.global.f32 	[%rd10], %f2421;
	ld.global.f32 	%f2422, [%rd8];
	ld.global.f32 	%f2423, [%rd9];
	add.f32 	%f2424, %f2422, %f2423;
	st.global.f32 	[%rd10], %f2424;
	ld.global.f32 	%f2425, [%rd8];
	ld.global.f32 	%f2426, [%rd9];
	add.f32 	%f2427, %f2425, %f2426;
	st.global.f32 	[%rd10], %f2427;
	ld.global.f32 	%f2428, [%rd8];
	ld.global.f32 	%f2429, [%rd9];
	add.f32 	%f2430, %f2428, %f2429;
	st.global.f32 	[%rd10], %f2430;
	ld.global.f32 	%f2431, [%rd8];
	ld.global.f32 	%f2432, [%rd9];
	add.f32 	%f2433, %f2431, %f2432;
	st.global.f32 	[%rd10], %f2433;
	ld.global.f32 	%f2434, [%rd8];
	ld.global.f32 	%f2435, [%rd9];
	add.f32 	%f2436, %f2434, %f2435;
	st.global.f32 	[%rd10], %f2436;
	ld.global.f32 	%f2437, [%rd8];
	ld.global.f32 	%f2438, [%rd9];
	add.f32 	%f2439, %f2437, %f2438;
	st.global.f32 	[%rd10], %f2439;
	ld.global.f32 	%f2440, [%rd8];
	ld.global.f32 	%f2441, [%rd9];
	add.f32 	%f2442, %f2440, %f2441;
	st.global.f32 	[%rd10], %f2442;
	ld.global.f32 	%f2443, [%rd8];
	ld.global.f32 	%f2444, [%rd9];
	add.f32 	%f2445, %f2443, %f2444;
	st.global.f32 	[%rd10], %f2445;
	ld.global.f32 	%f2446, [%rd8];
	ld.global.f32 	%f2447, [%rd9];
	add.f32 	%f2448, %f2446, %f2447;
	st.global.f32 	[%rd10], %f2448;
	ld.global.f32 	%f2449, [%rd8];
	ld.global.f32 	%f2450, [%rd9];
	add.f32 	%f2451, %f2449, %f2450;
	st.global.f32 	[%rd10], %f2451;
	ld.global.f32 	%f2452, [%rd8];
	ld.global.f32 	%f2453, [%rd9];
	add.f32 	%f2454, %f2452, %f2453;
	st.global.f32 	[%rd10], %f2454;
	ld.global.f32 	%f2455, [%rd8];
	ld.global.f32 	%f2456, [%rd9];
	add.f32 	%f2457, %f2455, %f2456;
	st.global.f32 	[%rd10], %f2457;
	ld.global.f32 	%f2458, [%rd8];
	ld.global.f32 	%f2459, [%rd9];
	add.f32 	%f2460, %f2458, %f2459;
	st.global.f32 	[%rd10], %f2460;
	ld.global.f32 	%f2461, [%rd8];
	ld.global.f32 	%f2462, [%rd9];
	add.f32 	%f2463, %f2461, %f2462;
	st.global.f32 	[%rd10], %f2463;
	ld.global.f32 	%f2464, [%rd8];
	ld.global.f32 	%f2465, [%rd9];
	add.f32 	%f2466, %f2464, %f2465;
	st.global.f32 	[%rd10], %f2466;
	ld.global.f32 	%f2467, [%rd8];
	ld.global.f32 	%f2468, [%rd9];
	add.f32 	%f2469, %f2467, %f2468;
	st.global.f32 	[%rd10], %f2469;
	ld.global.f32 	%f2470, [%rd8];
	ld.global.f32 	%f2471, [%rd9];
	add.f32 	%f2472, %f2470, %f2471;
	st.global.f32 	[%rd10], %f2472;
	ld.global.f32 	%f2473, [%rd8];
	ld.global.f32 	%f2474, [%rd9];
	add.f32 	%f2475, %f2473, %f2474;
	st.global.f32 	[%rd10], %f2475;
	ld.global.f32 	%f2476, [%rd8];
	ld.global.f32 	%f2477, [%rd9];
	add.f32 	%f2478, %f2476, %f2477;
	st.global.f32 	[%rd10], %f2478;
	ld.global.f32 	%f2479, [%rd8];
	ld.global.f32 	%f2480, [%rd9];
	add.f32 	%f2481, %f2479, %f2480;
	st.global.f32 	[%rd10], %f2481;
	ld.global.f32 	%f2482, [%rd8];
	ld.global.f32 	%f2483, [%rd9];
	add.f32 	%f2484, %f2482, %f2483;
	st.global.f32 	[%rd10], %f2484;
	ld.global.f32 	%f2485, [%rd8];
	ld.global.f32 	%f2486, [%rd9];
	add.f32 	%f2487, %f2485, %f2486;
	st.global.f32 	[%rd10], %f2487;
	ld.global.f32 	%f2488, [%rd8];
	ld.global.f32 	%f2489, [%rd9];
	add.f32 	%f2490, %f2488, %f2489;
	st.global.f32 	[%rd10], %f2490;
	ld.global.f32 	%f2491, [%rd8];
	ld.global.f32 	%f2492, [%rd9];
	add.f32 	%f2493, %f2491, %f2492;
	st.global.f32 	[%rd10], %f2493;
	ld.global.f32 	%f2494, [%rd8];
	ld.global.f32 	%f2495, [%rd9];
	add.f32 	%f2496, %f2494, %f2495;
	st.global.f32 	[%rd10], %f2496;
	ld.global.f32 	%f2497, [%rd8];
	ld.global.f32 	%f2498, [%rd9];
	add.f32 	%f2499, %f2497, %f2498;
	st.global.f32 	[%rd10], %f2499;
	ld.global.f32 	%f2500, [%rd8];
	ld.global.f32 	%f2501, [%rd9];
	add.f32 	%f2502, %f2500, %f2501;
	st.global.f32 	[%rd10], %f2502;
	ld.global.f32 	%f2503, [%rd8];
	ld.global.f32 	%f2504, [%rd9];
	add.f32 	%f2505, %f2503, %f2504;
	st.global.f32 	[%rd10], %f2505;
	ld.global.f32 	%f2506, [%rd8];
	ld.global.f32 	%f2507, [%rd9];
	add.f32 	%f2508, %f2506, %f2507;
	st.global.f32 	[%rd10], %f2508;
	ld.global.f32 	%f2509, [%rd8];
	ld.global.f32 	%f2510, [%rd9];
	add.f32 	%f2511, %f2509, %f2510;
	st.global.f32 	[%rd10], %f2511;
	ld.global.f32 	%f2512, [%rd8];
	ld.global.f32 	%f2513, [%rd9];
	add.f32 	%f2514, %f2512, %f2513;
	st.global.f32 	[%rd10], %f2514;
	ld.global.f32 	%f2515, [%rd8];
	ld.global.f32 	%f2516, [%rd9];
	add.f32 	%f2517, %f2515, %f2516;
	st.global.f32 	[%rd10], %f2517;
	ld.global.f32 	%f2518, [%rd8];
	ld.global.f32 	%f2519, [%rd9];
	add.f32 	%f2520, %f2518, %f2519;
	st.global.f32 	[%rd10], %f2520;
	ld.global.f32 	%f2521, [%rd8];
	ld.global.f32 	%f2522, [%rd9];
	add.f32 	%f2523, %f2521, %f2522;
	st.global.f32 	[%rd10], %f2523;
	ld.global.f32 	%f2524, [%rd8];
	ld.global.f32 	%f2525, [%rd9];
	add.f32 	%f2526, %f2524, %f2525;
	st.global.f32 	[%rd10], %f2526;
	ld.global.f32 	%f2527, [%rd8];
	ld.global.f32 	%f2528, [%rd9];
	add.f32 	%f2529, %f2527, %f2528;
	st.global.f32 	[%rd10], %f2529;
	ld.global.f32 	%f2530, [%rd8];
	ld.global.f32 	%f2531, [%rd9];
	add.f32 	%f2532, %f2530, %f2531;
	st.global.f32 	[%rd10], %f2532;
	ld.global.f32 	%f2533, [%rd8];
	ld.global.f32 	%f2534, [%rd9];
	add.f32 	%f2535, %f2533, %f2534;
	st.global.f32 	[%rd10], %f2535;
	ld.global.f32 	%f2536, [%rd8];
	ld.global.f32 	%f2537, [%rd9];
	add.f32 	%f2538, %f2536, %f2537;
	st.global.f32 	[%rd10], %f2538;
	ld.global.f32 	%f2539, [%rd8];
	ld.global.f32 	%f2540, [%rd9];
	add.f32 	%f2541, %f2539, %f2540;
	st.global.f32 	[%rd10], %f2541;
	ld.global.f32 	%f2542, [%rd8];
	ld.global.f32 	%f2543, [%rd9];
	add.f32 	%f2544, %f2542, %f2543;
	st.global.f32 	[%rd10], %f2544;
	ld.global.f32 	%f2545, [%rd8];
	ld.global.f32 	%f2546, [%rd9];
	add.f32 	%f2547, %f2545, %f2546;
	st.global.f32 	[%rd10], %f2547;
	ld.global.f32 	%f2548, [%rd8];
	ld.global.f32 	%f2549, [%rd9];
	add.f32 	%f2550, %f2548, %f2549;
	st.global.f32 	[%rd10], %f2550;
	ld.global.f32 	%f2551, [%rd8];
	ld.global.f32 	%f2552, [%rd9];
	add.f32 	%f2553, %f2551, %f2552;
	st.global.f32 	[%rd10], %f2553;
	ld.global.f32 	%f2554, [%rd8];
	ld.global.f32 	%f2555, [%rd9];
	add.f32 	%f2556, %f2554, %f2555;
	st.global.f32 	[%rd10], %f2556;
	ld.global.f32 	%f2557, [%rd8];
	ld.global.f32 	%f2558, [%rd9];
	add.f32 	%f2559, %f2557, %f2558;
	st.global.f32 	[%rd10], %f2559;
	ld.global.f32 	%f2560, [%rd8];
	ld.global.f32 	%f2561, [%rd9];
	add.f32 	%f2562, %f2560, %f2561;
	st.global.f32 	[%rd10], %f2562;
	ld.global.f32 	%f2563, [%rd8];
	ld.global.f32 	%f2564, [%rd9];
	add.f32 	%f2565, %f2563, %f2564;
	st.global.f32 	[%rd10], %f2565;
	ld.global.f32 	%f2566, [%rd8];
	ld.global.f32 	%f2567, [%rd9];
	add.f32 	%f2568, %f2566, %f2567;
	st.global.f32 	[%rd10], %f2568;
	ld.global.f32 	%f2569, [%rd8];
	ld.global.f32 	%f2570, [%rd9];
	add.f32 	%f2571, %f2569, %f2570;
	st.global.f32 	[%rd10], %f2571;
	ld.global.f32 	%f2572, [%rd8];
	ld.global.f32 	%f2573, [%rd9];
	add.f32 	%f2574, %f2572, %f2573;
	st.global.f32 	[%rd10], %f2574;
	ld.global.f32 	%f2575, [%rd8];
	ld.global.f32 	%f2576, [%rd9];
	add.f32 	%f2577, %f2575, %f2576;
	st.global.f32 	[%rd10], %f2577;
	ld.global.f32 	%f2578, [%rd8];
	ld.global.f32 	%f2579, [%rd9];
	add.f32 	%f2580, %f2578, %f2579;
	st.global.f32 	[%rd10], %f2580;
	ld.global.f32 	%f2581, [%rd8];
	ld.global.f32 	%f2582, [%rd9];
	add.f32 	%f2583, %f2581, %f2582;
	st.global.f32 	[%rd10], %f2583;
	ld.global.f32 	%f2584, [%rd8];
	ld.global.f32 	%f2585, [%rd9];
	add.f32 	%f2586, %f2584, %f2585;
	st.global.f32 	[%rd10], %f2586;
	ld.global.f32 	%f2587, [%rd8];
	ld.global.f32 	%f2588, [%rd9];
	add.f32 	%f2589, %f2587, %f2588;
	st.global.f32 	[%rd10], %f2589;
	ld.global.f32 	%f2590, [%rd8];
	ld.global.f32 	%f2591, [%rd9];
	add.f32 	%f2592, %f2590, %f2591;
	st.global.f32 	[%rd10], %f2592;
	ld.global.f32 	%f2593, [%rd8];
	ld.global.f32 	%f2594, [%rd9];
	add.f32 	%f2595, %f2593, %f2594;
	st.global.f32 	[%rd10], %f2595;
	ld.global.f32 	%f2596, [%rd8];
	ld.global.f32 	%f2597, [%rd9];
	add.f32 	%f2598, %f2596, %f2597;
	st.global.f32 	[%rd10], %f2598;
	ld.global.f32 	%f2599, [%rd8];
	ld.global.f32 	%f2600, [%rd9];
	add.f32 	%f2601, %f2599, %f2600;
	st.global.f32 	[%rd10], %f2601;
	ld.global.f32 	%f2602, [%rd8];
	ld.global.f32 	%f2603, [%rd9];
	add.f32 	%f2604, %f2602, %f2603;
	st.global.f32 	[%rd10], %f2604;
	ld.global.f32 	%f2605, [%rd8];
	ld.global.f32 	%f2606, [%rd9];
	add.f32 	%f2607, %f2605, %f2606;
	st.global.f32 	[%rd10], %f2607;
	ld.global.f32 	%f2608, [%rd8];
	ld.global.f32 	%f2609, [%rd9];
	add.f32 	%f2610, %f2608, %f2609;
	st.global.f32 	[%rd10], %f2610;
	ld.global.f32 	%f2611, [%rd8];
	ld.global.f32 	%f2612, [%rd9];
	add.f32 	%f2613, %f2611, %f2612;
	st.global.f32 	[%rd10], %f2613;
	ld.global.f32 	%f2614, [%rd8];
	ld.global.f32 	%f2615, [%rd9];
	add.f32 	%f2616, %f2614, %f2615;
	st.global.f32 	[%rd10], %f2616;
	ld.global.f32 	%f2617, [%rd8];
	ld.global.f32 	%f2618, [%rd9];
	add.f32 	%f2619, %f2617, %f2618;
	st.global.f32 	[%rd10], %f2619;
	ld.global.f32 	%f2620, [%rd8];
	ld.global.f32 	%f2621, [%rd9];
	add.f32 	%f2622, %f2620, %f2621;
	st.global.f32 	[%rd10], %f2622;
	ld.global.f32 	%f2623, [%rd8];
	ld.global.f32 	%f2624, [%rd9];
	add.f32 	%f2625, %f2623, %f2624;
	st.global.f32 	[%rd10], %f2625;
	ld.global.f32 	%f2626, [%rd8];
	ld.global.f32 	%f2627, [%rd9];
	add.f32 	%f2628, %f2626, %f2627;
	st.global.f32 	[%rd10], %f2628;
	ld.global.f32 	%f2629, [%rd8];
	ld.global.f32 	%f2630, [%rd9];
	add.f32 	%f2631, %f2629, %f2630;
	st.global.f32 	[%rd10], %f2631;
	ld.global.f32 	%f2632, [%rd8];
	ld.global.f32 	%f2633, [%rd9];
	add.f32 	%f2634, %f2632, %f2633;
	st.global.f32 	[%rd10], %f2634;
	ld.global.f32 	%f2635, [%rd8];
	ld.global.f32 	%f2636, [%rd9];
	add.f32 	%f2637, %f2635, %f2636;
	st.global.f32 	[%rd10], %f2637;
	ld.global.f32 	%f2638, [%rd8];
	ld.global.f32 	%f2639, [%rd9];
	add.f32 	%f2640, %f2638, %f2639;
	st.global.f32 	[%rd10], %f2640;
	ld.global.f32 	%f2641, [%rd8];
	ld.global.f32 	%f2642, [%rd9];
	add.f32 	%f2643, %f2641, %f2642;
	st.global.f32 	[%rd10], %f2643;
	ld.global.f32 	%f2644, [%rd8];
	ld.global.f32 	%f2645, [%rd9];
	add.f32 	%f2646, %f2644, %f2645;
	st.global.f32 	[%rd10], %f2646;
	ld.global.f32 	%f2647, [%rd8];
	ld.global.f32 	%f2648, [%rd9];
	add.f32 	%f2649, %f2647, %f2648;
	st.global.f32 	[%rd10], %f2649;
	ld.global.f32 	%f2650, [%rd8];
	ld.global.f32 	%f2651, [%rd9];
	add.f32 	%f2652, %f2650, %f2651;
	st.global.f32 	[%rd10], %f2652;
	ld.global.f32 	%f2653, [%rd8];
	ld.global.f32 	%f2654, [%rd9];
	add.f32 	%f2655, %f2653, %f2654;
	st.global.f32 	[%rd10], %f2655;
	ld.global.f32 	%f2656, [%rd8];
	ld.global.f32 	%f2657, [%rd9];
	add.f32 	%f2658, %f2656, %f2657;
	st.global.f32 	[%rd10], %f2658;
	ld.global.f32 	%f2659, [%rd8];
	ld.global.f32 	%f2660, [%rd9];
	add.f32 	%f2661, %f2659, %f2660;
	st.global.f32 	[%rd10], %f2661;
	ld.global.f32 	%f2662, [%rd8];
	ld.global.f32 	%f2663, [%rd9];
	add.f32 	%f2664, %f2662, %f2663;
	st.global.f32 	[%rd10], %f2664;
	ld.global.f32 	%f2665, [%rd8];
	ld.global.f32 	%f2666, [%rd9];
	add.f32 	%f2667, %f2665, %f2666;
	st.global.f32 	[%rd10], %f2667;
	ld.global.f32 	%f2668, [%rd8];
	ld.global.f32 	%f2669, [%rd9];
	add.f32 	%f2670, %f2668, %f2669;
	st.global.f32 	[%rd10], %f2670;
	ld.global.f32 	%f2671, [%rd8];
	ld.global.f32 	%f2672, [%rd9];
	add.f32 	%f2673, %f2671, %f2672;
	st.global.f32 	[%rd10], %f2673;
	ld.global.f32 	%f2674, [%rd8];
	ld.global.f32 	%f2675, [%rd9];
	add.f32 	%f2676, %f2674, %f2675;
	st.global.f32 	[%rd10], %f2676;
	ld.global.f32 	%f2677, [%rd8];
	ld.global.f32 	%f2678, [%rd9];
	add.f32 	%f2679, %f2677, %f2678;
	st.global.f32 	[%rd10], %f2679;
	ld.global.f32 	%f2680, [%rd8];
	ld.global.f32 	%f2681, [%rd9];
	add.f32 	%f2682, %f2680, %f2681;
	st.global.f32 	[%rd10], %f2682;
	ld.global.f32 	%f2683, [%rd8];
	ld.global.f32 	%f2684, [%rd9];
	add.f32 	%f2685, %f2683, %f2684;
	st.global.f32 	[%rd10], %f2685;
	ld.global.f32 	%f2686, [%rd8];
	ld.global.f32 	%f2687, [%rd9];
	add.f32 	%f2688, %f2686, %f2687;
	st.global.f32 	[%rd10], %f2688;
	ld.global.f32 	%f2689, [%rd8];
	ld.global.f32 	%f2690, [%rd9];
	add.f32 	%f2691, %f2689, %f2690;
	st.global.f32 	[%rd10], %f2691;
	ld.global.f32 	%f2692, [%rd8];
	ld.global.f32 	%f2693, [%rd9];
	add.f32 	%f2694, %f2692, %f2693;
	st.global.f32 	[%rd10], %f2694;
	ld.global.f32 	%f2695, [%rd8];
	ld.global.f32 	%f2696, [%rd9];
	add.f32 	%f2697, %f2695, %f2696;
	st.global.f32 	[%rd10], %f2697;
	ld.global.f32 	%f2698, [%rd8];
	ld.global.f32 	%f2699, [%rd9];
	add.f32 	%f2700, %f2698, %f2699;
	st.global.f32 	[%rd10], %f2700;
	ld.global.f32 	%f2701, [%rd8];
	ld.global.f32 	%f2702, [%rd9];
	add.f32 	%f2703, %f2701, %f2702;
	st.global.f32 	[%rd10], %f2703;
	ld.global.f32 	%f2704, [%rd8];
	ld.global.f32 	%f2705, [%rd9];
	add.f32 	%f2706, %f2704, %f2705;
	st.global.f32 	[%rd10], %f2706;
	ld.global.f32 	%f2707, [%rd8];
	ld.global.f32 	%f2708, [%rd9];
	add.f32 	%f2709, %f2707, %f2708;
	st.global.f32 	[%rd10], %f2709;
	ld.global.f32 	%f2710, [%rd8];
	ld.global.f32 	%f2711, [%rd9];
	add.f32 	%f2712, %f2710, %f2711;
	st.global.f32 	[%rd10], %f2712;
	ld.global.f32 	%f2713, [%rd8];
	ld.global.f32 	%f2714, [%rd9];
	add.f32 	%f2715, %f2713, %f2714;
	st.global.f32 	[%rd10], %f2715;
	ld.global.f32 	%f2716, [%rd8];
	ld.global.f32 	%f2717, [%rd9];
	add.f32 	%f2718, %f2716, %f2717;
	st.global.f32 	[%rd10], %f2718;
	ld.global.f32 	%f2719, [%rd8];
	ld.global.f32 	%f2720, [%rd9];
	add.f32 	%f2721, %f2719, %f2720;
	st.global.f32 	[%rd10], %f2721;
	ld.global.f32 	%f2722, [%rd8];
	ld.global.f32 	%f2723, [%rd9];
	add.f32 	%f2724, %f2722, %f2723;
	st.global.f32 	[%rd10], %f2724;
	ld.global.f32 	%f2725, [%rd8];
	ld.global.f32 	%f2726, [%rd9];
	add.f32 	%f2727, %f2725, %f2726;
	st.global.f32 	[%rd10], %f2727;
	ld.global.f32 	%f2728, [%rd8];
	ld.global.f32 	%f2729, [%rd9];
	add.f32 	%f2730, %f2728, %f2729;
	st.global.f32 	[%rd10], %f2730;
	ld.global.f32 	%f2731, [%rd8];
	ld.global.f32 	%f2732, [%rd9];
	add.f32 	%f2733, %f2731, %f2732;
	st.global.f32 	[%rd10], %f2733;
	ld.global.f32 	%f2734, [%rd8];
	ld.global.f32 	%f2735, [%rd9];
	add.f32 	%f2736, %f2734, %f2735;
	st.global.f32 	[%rd10], %f2736;
	ld.global.f32 	%f2737, [%rd8];
	ld.global.f32 	%f2738, [%rd9];
	add.f32 	%f2739, %f2737, %f2738;
	st.global.f32 	[%rd10], %f2739;
	ld.global.f32 	%f2740, [%rd8];
	ld.global.f32 	%f2741, [%rd9];
	add.f32 	%f2742, %f2740, %f2741;
	st.global.f32 	[%rd10], %f2742;
	ld.global.f32 	%f2743, [%rd8];
	ld.global.f32 	%f2744, [%rd9];
	add.f32 	%f2745, %f2743, %f2744;
	st.global.f32 	[%rd10], %f2745;
	ld.global.f32 	%f2746, [%rd8];
	ld.global.f32 	%f2747, [%rd9];
	add.f32 	%f2748, %f2746, %f2747;
	st.global.f32 	[%rd10], %f2748;
	ld.global.f32 	%f2749, [%rd8];
	ld.global.f32 	%f2750, [%rd9];
	add.f32 	%f2751, %f2749, %f2750;
	st.global.f32 	[%rd10], %f2751;
	ld.global.f32 	%f2752, [%rd8];
	ld.global.f32 	%f2753, [%rd9];
	add.f32 	%f2754, %f2752, %f2753;
	st.global.f32 	[%rd10], %f2754;
	ld.global.f32 	%f2755, [%rd8];
	ld.global.f32 	%f2756, [%rd9];
	add.f32 	%f2757, %f2755, %f2756;
	st.global.f32 	[%rd10], %f2757;
	ld.global.f32 	%f2758, [%rd8];
	ld.global.f32 	%f2759, [%rd9];
	add.f32 	%f2760, %f2758, %f2759;
	st.global.f32 	[%rd10], %f2760;
	ld.global.f32 	%f2761, [%rd8];
	ld.global.f32 	%f2762, [%rd9];
	add.f32 	%f2763, %f2761, %f2762;
	st.global.f32 	[%rd10], %f2763;
	ld.global.f32 	%f2764, [%rd8];
	ld.global.f32 	%f2765, [%rd9];
	add.f32 	%f2766, %f2764, %f2765;
	st.global.f32 	[%rd10], %f2766;
	ld.global.f32 	%f2767, [%rd8];
	ld.global.f32 	%f2768, [%rd9];
	add.f32 	%f2769, %f2767, %f2768;
	st.global.f32 	[%rd10], %f2769;
	ld.global.f32 	%f2770, [%rd8];
	ld.global.f32 	%f2771, [%rd9];
	add.f32 	%f2772, %f2770, %f2771;
	st.global.f32 	[%rd10], %f2772;
	ld.global.f32 	%f2773, [%rd8];
	ld.global.f32 	%f2774, [%rd9];
	add.f32 	%f2775, %f2773, %f2774;
	st.global.f32 	[%rd10], %f2775;
	ld.global.f32 	%f2776, [%rd8];
	ld.global.f32 	%f2777, [%rd9];
	add.f32 	%f2778, %f2776, %f2777;
	st.global.f32 	[%rd10], %f2778;
	ld.global.f32 	%f2779, [%rd8];
	ld.global.f32 	%f2780, [%rd9];
	add.f32 	%f2781, %f2779, %f2780;
	st.global.f32 	[%rd10], %f2781;
	ld.global.f32 	%f2782, [%rd8];
	ld.global.f32 	%f2783, [%rd9];
	add.f32 	%f2784, %f2782, %f2783;
	st.global.f32 	[%rd10], %f2784;
	ld.global.f32 	%f2785, [%rd8];
	ld.global.f32 	%f2786, [%rd9];
	add.f32 	%f2787, %f2785, %f2786;
	st.global.f32 	[%rd10], %f2787;
	ld.global.f32 	%f2788, [%rd8];
	ld.global.f32 	%f2789, [%rd9];
	add.f32 	%f2790, %f2788, %f2789;
	st.global.f32 	[%rd10], %f2790;
	ld.global.f32 	%f2791, [%rd8];
	ld.global.f32 	%f2792, [%rd9];
	add.f32 	%f2793, %f2791, %f2792;
	st.global.f32 	[%rd10], %f2793;
	ld.global.f32 	%f2794, [%rd8];
	ld.global.f32 	%f2795, [%rd9];
	add.f32 	%f2796, %f2794, %f2795;
	st.global.f32 	[%rd10], %f2796;
	ld.global.f32 	%f2797, [%rd8];
	ld.global.f32 	%f2798, [%rd9];
	add.f32 	%f2799, %f2797, %f2798;
	st.global.f32 	[%rd10], %f2799;
	ld.global.f32 	%f2800, [%rd8];
	ld.global.f32 	%f2801, [%rd9];
	add.f32 	%f2802, %f2800, %f2801;
	st.global.f32 	[%rd10], %f2802;
	ld.global.f32 	%f2803, [%rd8];
	ld.global.f32 	%f2804, [%rd9];
	add.f32 	%f2805, %f2803, %f2804;
	st.global.f32 	[%rd10], %f2805;
	ld.global.f32 	%f2806, [%rd8];
	ld.global.f32 	%f2807, [%rd9];
	add.f32 	%f2808, %f2806, %f2807;
	st.global.f32 	[%rd10], %f2808;
	ld.global.f32 	%f2809, [%rd8];
	ld.global.f32 	%f2810, [%rd9];
	add.f32 	%f2811, %f2809, %f2810;
	st.global.f32 	[%rd10], %f2811;
	ld.global.f32 	%f2812, [%rd8];
	ld.global.f32 	%f2813, [%rd9];
	add.f32 	%f2814, %f2812, %f2813;
	st.global.f32 	[%rd10], %f2814;
	ld.global.f32 	%f2815, [%rd8];
	ld.global.f32 	%f2816, [%rd9];
	add.f32 	%f2817, %f2815, %f2816;
	st.global.f32 	[%rd10], %f2817;
	ld.global.f32 	%f2818, [%rd8];
	ld.global.f32 	%f2819, [%rd9];
	add.f32 	%f2820, %f2818, %f2819;
	st.global.f32 	[%rd10], %f2820;
	ld.global.f32 	%f2821, [%rd8];
	ld.global.f32 	%f2822, [%rd9];
	add.f32 	%f2823, %f2821, %f2822;
	st.global.f32 	[%rd10], %f2823;
	ld.global.f32 	%f2824, [%rd8];
	ld.global.f32 	%f2825, [%rd9];
	add.f32 	%f2826, %f2824, %f2825;
	st.global.f32 	[%rd10], %f2826;
	ld.global.f32 	%f2827, [%rd8];
	ld.global.f32 	%f2828, [%rd9];
	add.f32 	%f2829, %f2827, %f2828;
	st.global.f32 	[%rd10], %f2829;
	ld.global.f32 	%f2830, [%rd8];
	ld.global.f32 	%f2831, [%rd9];
	add.f32 	%f2832, %f2830, %f2831;
	st.global.f32 	[%rd10], %f2832;
	ld.global.f32 	%f2833, [%rd8];
	ld.global.f32 	%f2834, [%rd9];
	add.f32 	%f2835, %f2833, %f2834;
	st.global.f32 	[%rd10], %f2835;
	ld.global.f32 	%f2836, [%rd8];
	ld.global.f32 	%f2837, [%rd9];
	add.f32 	%f2838, %f2836, %f2837;
	st.global.f32 	[%rd10], %f2838;
	ld.global.f32 	%f2839, [%rd8];
	ld.global.f32 	%f2840, [%rd9];
	add.f32 	%f2841, %f2839, %f2840;
	st.global.f32 	[%rd10], %f2841;
	ld.global.f32 	%f2842, [%rd8];
	ld.global.f32 	%f2843, [%rd9];
	add.f32 	%f2844, %f2842, %f2843;
	st.global.f32 	[%rd10], %f2844;
	ld.global.f32 	%f2845, [%rd8];
	ld.global.f32 	%f2846, [%rd9];
	add.f32 	%f2847, %f2845, %f2846;
	st.global.f32 	[%rd10], %f2847;
	ld.global.f32 	%f2848, [%rd8];
	ld.global.f32 	%f2849, [%rd9];
	add.f32 	%f2850, %f2848, %f2849;
	st.global.f32 	[%rd10], %f2850;
	ld.global.f32 	%f2851, [%rd8];
	ld.global.f32 	%f2852, [%rd9];
	add.f32 	%f2853, %f2851, %f2852;
	st.global.f32 	[%rd10], %f2853;
	ld.global.f32 	%f2854, [%rd8];
	ld.global.f32 	%f2855, [%rd9];
	add.f32 	%f2856, %f2854, %f2855;
	st.global.f32 	[%rd10], %f2856;
	ld.global.f32 	%f2857, [%rd8];
	ld.global.f32 	%f2858, [%rd9];
	add.f32 	%f2859, %f2857, %f2858;
	st.global.f32 	[%rd10], %f2859;
	ld.global.f32 	%f2860, [%rd8];
	ld.global.f32 	%f2861, [%rd9];
	add.f32 	%f2862, %f2860, %f2861;
	st.global.f32 	[%rd10], %f2862;
	ld.global.f32 	%f2863, [%rd8];
	ld.global.f32 	%f2864, [%rd9];
	add.f32 	%f2865, %f2863, %f2864;
	st.global.f32 	[%rd10], %f2865;
	ld.global.f32 	%f2866, [%rd8];
	ld.global.f32 	%f2867, [%rd9];
	add.f32 	%f2868, %f2866, %f2867;
	st.global.f32 	[%rd10], %f2868;
	ld.global.f32 	%f2869, [%rd8];
	ld.global.f32 	%f2870, [%rd9];
	add.f32 	%f2871, %f2869, %f2870;
	st.global.f32 	[%rd10], %f2871;
	ld.global.f32 	%f2872, [%rd8];
	ld.global.f32 	%f2873, [%rd9];
	add.f32 	%f2874, %f2872, %f2873;
	st.global.f32 	[%rd10], %f2874;
	ld.global.f32 	%f2875, [%rd8];
	ld.global.f32 	%f2876, [%rd9];
	add.f32 	%f2877, %f2875, %f2876;
	st.global.f32 	[%rd10], %f2877;
	ld.global.f32 	%f2878, [%rd8];
	ld.global.f32 	%f2879, [%rd9];
	add.f32 	%f2880, %f2878, %f2879;
	st.global.f32 	[%rd10], %f2880;
	ld.global.f32 	%f2881, [%rd8];
	ld.global.f32 	%f2882, [%rd9];
	add.f32 	%f2883, %f2881, %f2882;
	st.global.f32 	[%rd10], %f2883;
	ld.global.f32 	%f2884, [%rd8];
	ld.global.f32 	%f2885, [%rd9];
	add.f32 	%f2886, %f2884, %f2885;
	st.global.f32 	[%rd10], %f2886;
	ld.global.f32 	%f2887, [%rd8];
	ld.global.f32 	%f2888, [%rd9];
	add.f32 	%f2889, %f2887, %f2888;
	st.global.f32 	[%rd10], %f2889;
	ld.global.f32 	%f2890, [%rd8];
	ld.global.f32 	%f2891, [%rd9];
	add.f32 	%f2892, %f2890, %f2891;
	st.global.f32 	[%rd10], %f2892;
	ld.global.f32 	%f2893, [%rd8];
	ld.global.f32 	%f2894, [%rd9];
	add.f32 	%f2895, %f2893, %f2894;
	st.global.f32 	[%rd10], %f2895;
	ld.global.f32 	%f2896, [%rd8];
	ld.global.f32 	%f2897, [%rd9];
	add.f32 	%f2898, %f2896, %f2897;
	st.global.f32 	[%rd10], %f2898;
	ld.global.f32 	%f2899, [%rd8];
	ld.global.f32 	%f2900, [%rd9];
	add.f32 	%f2901, %f2899, %f2900;
	st.global.f32 	[%rd10], %f2901;
	ld.global.f32 	%f2902, [%rd8];
	ld.global.f32 	%f2903, [%rd9];
	add.f32 	%f2904, %f2902, %f2903;
	st.global.f32 	[%rd10], %f2904;
	ld.global.f32 	%f2905, [%rd8];
	ld.global.f32 	%f2906, [%rd9];
	add.f32 	%f2907, %f2905, %f2906;
	st.global.f32 	[%rd10], %f2907;
	ld.global.f32 	%f2908, [%rd8];
	ld.global.f32 	%f2909, [%rd9];
	add.f32 	%f2910, %f2908, %f2909;
	st.global.f32 	[%rd10], %f2910;
	ld.global.f32 	%f2911, [%rd8];
	ld.global.f32 	%f2912, [%rd9];
	add.f32 	%f2913, %f2911, %f2912;
	st.global.f32 	[%rd10], %f2913;
	ld.global.f32 	%f2914, [%rd8];
	ld.global.f32 	%f2915, [%rd9];
	add.f32 	%f2916, %f2914, %f2915;
	st.global.f32 	[%rd10], %f2916;
	ld.global.f32 	%f2917, [%rd8];
	ld.global.f32 	%f2918, [%rd9];
	add.f32 	%f2919, %f2917, %f2918;
	st.global.f32 	[%rd10], %f2919;
	ld.global.f32 	%f2920, [%rd8];
	ld.global.f32 	%f2921, [%rd9];
	add.f32 	%f2922, %f2920, %f2921;
	st.global.f32 	[%rd10], %f2922;
	ld.global.f32 	%f2923, [%rd8];
	ld.global.f32 	%f2924, [%rd9];
	add.f32 	%f2925, %f2923, %f2924;
	st.global.f32 	[%rd10], %f2925;
	ld.global.f32 	%f2926, [%rd8];
	ld.global.f32 	%f2927, [%rd9];
	add.f32 	%f2928, %f2926, %f2927;
	st.global.f32 	[%rd10], %f2928;
	ld.global.f32 	%f2929, [%rd8];
	ld.global.f32 	%f2930, [%rd9];
	add.f32 	%f2931, %f2929, %f2930;
	st.global.f32 	[%rd10], %f2931;
	ld.global.f32 	%f2932, [%rd8];
	ld.global.f32 	%f2933, [%rd9];
	add.f32 	%f2934, %f2932, %f2933;
	st.global.f32 	[%rd10], %f2934;
	ld.global.f32 	%f2935, [%rd8];
	ld.global.f32 	%f2936, [%rd9];
	add.f32 	%f2937, %f2935, %f2936;
	st.global.f32 	[%rd10], %f2937;
	ld.global.f32 	%f2938, [%rd8];
	ld.global.f32 	%f2939, [%rd9];
	add.f32 	%f2940, %f2938, %f2939;
	st.global.f32 	[%rd10], %f2940;
	ld.global.f32 	%f2941, [%rd8];
	ld.global.f32 	%f2942, [%rd9];
	add.f32 	%f2943, %f2941, %f2942;
	st.global.f32 	[%rd10], %f2943;
	ld.global.f32 	%f2944, [%rd8];
	ld.global.f32 	%f2945, [%rd9];
	add.f32 	%f2946, %f2944, %f2945;
	st.global.f32 	[%rd10], %f2946;
	ld.global.f32 	%f2947, [%rd8];
	ld.global.f32 	%f2948, [%rd9];
	add.f32 	%f2949, %f2947, %f2948;
	st.global.f32 	[%rd10], %f2949;
	ld.global.f32 	%f2950, [%rd8];
	ld.global.f32 	%f2951, [%rd9];
	add.f32 	%f2952, %f2950, %f2951;
	st.global.f32 	[%rd10], %f2952;
	ld.global.f32 	%f2953, [%rd8];
	ld.global.f32 	%f2954, [%rd9];
	add.f32 	%f2955, %f2953, %f2954;
	st.global.f32 	[%rd10], %f2955;
	ld.global.f32 	%f2956, [%rd8];
	ld.global.f32 	%f2957, [%rd9];
	add.f32 	%f2958, %f2956, %f2957;
	st.global.f32 	[%rd10], %f2958;
	ld.global.f32 	%f2959, [%rd8];
	ld.global.f32 	%f2960, [%rd9];
	add.f32 	%f2961, %f2959, %f2960;
	st.global.f32 	[%rd10], %f2961;
	ld.global.f32 	%f2962, [%rd8];
	ld.global.f32 	%f2963, [%rd9];
	add.f32 	%f2964, %f2962, %f2963;
	st.global.f32 	[%rd10], %f2964;
	ld.global.f32 	%f2965, [%rd8];
	ld.global.f32 	%f2966, [%rd9];
	add.f32 	%f2967, %f2965, %f2966;
	st.global.f32 	[%rd10], %f2967;
	ld.global.f32 	%f2968, [%rd8];
	ld.global.f32 	%f2969, [%rd9];
	add.f32 	%f2970, %f2968, %f2969;
	st.global.f32 	[%rd10], %f2970;
	ld.global.f32 	%f2971, [%rd8];
	ld.global.f32 	%f2972, [%rd9];
	add.f32 	%f2973, %f2971, %f2972;
	st.global.f32 	[%rd10], %f2973;
	ld.global.f32 	%f2974, [%rd8];
	ld.global.f32 	%f2975, [%rd9];
	add.f32 	%f2976, %f2974, %f2975;
	st.global.f32 	[%rd10], %f2976;
	ld.global.f32 	%f2977, [%rd8];
	ld.global.f32 	%f2978, [%rd9];
	add.f32 	%f2979, %f2977, %f2978;
	st.global.f32 	[%rd10], %f2979;
	ld.global.f32 	%f2980, [%rd8];
	ld.global.f32 	%f2981, [%rd9];
	add.f32 	%f2982, %f2980, %f2981;
	st.global.f32 	[%rd10], %f2982;
	ld.global.f32 	%f2983, [%rd8];
	ld.global.f32 	%f2984, [%rd9];
	add.f32 	%f2985, %f2983, %f2984;
	st.global.f32 	[%rd10], %f2985;
	ld.global.f32 	%f2986, [%rd8];
	ld.global.f32 	%f2987, [%rd9];
	add.f32 	%f2988, %f2986, %f2987;
	st.global.f32 	[%rd10], %f2988;
	ld.global.f32 	%f2989, [%rd8];
	ld.global.f32 	%f2990, [%rd9];
	add.f32 	%f2991, %f2989, %f2990;
	st.global.f32 	[%rd10], %f2991;
	ld.global.f32 	%f2992, [%rd8];
	ld.global.f32 	%f2993, [%rd9];
	add.f32 	%f2994, %f2992, %f2993;
	st.global.f32 	[%rd10], %f2994;
	ld.global.f32 	%f2995, [%rd8];
	ld.global.f32 	%f2996, [%rd9];
	add.f32 	%f2997, %f2995, %f2996;
	st.global.f32 	[%rd10], %f2997;
	ld.global.f32 	%f2998, [%rd8];
	ld.global.f32 	%f2999, [%rd9];
	add.f32 	%f3000, %f2998, %f2999;
	st.global.f32 	[%rd10], %f3000;
$L__BB0_2:
	ret;

}


// ===== COMPILED SASS (sm_100) =====

	.target	sm_100

	.elftype	@"ET_EXEC"


//--------------------- .note.nv.tkinfo           --------------------------
	.section	.note.nv.tkinfo,"",@"SHT_NOTE"
	.sectionflags	@"SHF_NOTE_NV_TKINFO"
	.tkinfo
        /*0018*/ 	.word	0x00000002
        /*0030*/ 	.string	""
        /*0030*/ 	.string	"ptxas"
        /*0030*/ 	.string	"Cuda compilation tools, release 13.0, V13.0.88"
        /*0030*/ 	.string	"Build cuda_13.0.r13.0/compiler.36424714_0"
        /*0030*/ 	.string	"-arch sm_100 -m 64 "



//--------------------- .note.nv.cuinfo           --------------------------
	.section	.note.nv.cuinfo,"",@"SHT_NOTE"
	.sectionflags	@"SHF_NOTE_NV_CUINFO"
        /*0018*/ 	.short	0x0002
        /*001a*/ 	.short	0x0064
        /*001c*/ 	.short	0x0082
	.zero		2


//--------------------- .nv.info                  --------------------------
	.section	.nv.info,"",@"SHT_CUDA_INFO"
	.align	4


	//----- nvinfo : EIATTR_REGCOUNT
	.align		4
        /*0000*/ 	.byte	0x04, 0x2f
        /*0002*/ 	.short	(.L_1 - .L_0)
	.align		4
.L_0:
        /*0004*/ 	.word	index@(_Z12benchmarkAddPfS_S_i)
        /*0008*/ 	.word	0x00000012


	//----- nvinfo : EIATTR_FRAME_SIZE
	.align		4
.L_1:
        /*000c*/ 	.byte	0x04, 0x11
        /*000e*/ 	.short	(.L_3 - .L_2)
	.align		4
.L_2:
        /*0010*/ 	.word	index@(_Z12benchmarkAddPfS_S_i)
        /*0014*/ 	.word	0x00000000


	//----- nvinfo : EIATTR_MIN_STACK_SIZE
	.align		4
.L_3:
        /*0018*/ 	.byte	0x04, 0x12
        /*001a*/ 	.short	(.L_5 - .L_4)
	.align		4
.L_4:
        /*001c*/ 	.word	index@(_Z12benchmarkAddPfS_S_i)
        /*0020*/ 	.word	0x00000000
.L_5:


//--------------------- .nv.compat                --------------------------
	.section	.nv.compat,"",@"SHT_CUDA_COMPAT_INFO"
	.align	4
        /*0000*/ 	.byte	0x02, 0x09, 0x00, 0x00, 0x02, 0x02, 0x01, 0x00, 0x02, 0x05, 0x05, 0x00, 0x03, 0x07, 0x01, 0x01
        /*0010*/ 	.byte	0x02, 0x03, 0x00, 0x00, 0x02, 0x06, 0x01, 0x00, 0x04, 0x0b, 0x08, 0x00, 0x09, 0x00, 0x00, 0x00
        /*0020*/ 	.byte	0x00, 0x00, 0x00, 0x00


//--------------------- .nv.info._Z12benchmarkAddPfS_S_i --------------------------
	.section	.nv.info._Z12benchmarkAddPfS_S_i,"",@"SHT_CUDA_INFO"
	.sectionflags	@""
	.align	4


	//----- nvinfo : EIATTR_CUDA_API_VERSION
	.align		4
        /*0000*/ 	.byte	0x04, 0x37
        /*0002*/ 	.short	(.L_7 - .L_6)
.L_6:
        /*0004*/ 	.word	0x00000082


	//----- nvinfo : EIATTR_KPARAM_INFO
	.align		4
.L_7:
        /*0008*/ 	.byte	0x04, 0x17
        /*000a*/ 	.short	(.L_9 - .L_8)
.L_8:
        /*000c*/ 	.word	0x00000000
        /*0010*/ 	.short	0x0003
        /*0012*/ 	.short	0x0018
        /*0014*/ 	.byte	0x00, 0xf0, 0x11, 0x00


	//----- nvinfo : EIATTR_KPARAM_INFO
	.align		4
.L_9:
        /*0018*/ 	.byte	0x04, 0x17
        /*001a*/ 	.short	(.L_11 - .L_10)
.L_10:
        /*001c*/ 	.word	0x00000000
        /*0020*/ 	.short	0x0002
        /*0022*/ 	.short	0x0010
        /*0024*/ 	.byte	0x00, 0xf5, 0x21, 0x00


	//----- nvinfo : EIATTR_KPARAM_INFO
	.align		4
.L_11:
        /*0028*/ 	.byte	0x04, 0x17
        /*002a*/ 	.short	(.L_13 - .L_12)
.L_12:
        /*002c*/ 	.word	0x00000000
        /*0030*/ 	.short	0x0001
        /*0032*/ 	.short	0x0008
        /*0034*/ 	.byte	0x00, 0xf5, 0x21, 0x00


	//----- nvinfo : EIATTR_KPARAM_INFO
	.align		4
.L_13:
        /*0038*/ 	.byte	0x04, 0x17
        /*003a*/ 	.short	(.L_15 - .L_14)
.L_14:
        /*003c*/ 	.word	0x00000000
        /*0040*/ 	.short	0x0000
        /*0042*/ 	.short	0x0000
        /*0044*/ 	.byte	0x00, 0xf5, 0x21, 0x00


	//----- nvinfo : EIATTR_SPARSE_MMA_MASK
	.align		4
.L_15:
        /*0048*/ 	.byte	0x03, 0x50
        /*004a*/ 	.short	0x0000


	//----- nvinfo : EIATTR_MAXREG_COUNT
	.align		4
        /*004c*/ 	.byte	0x03, 0x1b
        /*004e*/ 	.short	0x00ff


	//----- nvinfo : EIATTR_MERCURY_ISA_VERSION
	.align		4
        /*0050*/ 	.byte	0x03, 0x5f
        /*0052*/ 	.short	0x0101


	//----- nvinfo : EIATTR_VRC_CTA_INIT_COUNT
	.align		4
        /*0054*/ 	.byte	0x02, 0x4a
	.zero		1
	.zero		1


	//----- nvinfo : EIATTR_EXIT_INSTR_OFFSETS
	.align		4
        /*0058*/ 	.byte	0x04, 0x1c
        /*005a*/ 	.short	(.L_17 - .L_16)


	//   ....[0]....
.L_16:
        /*005c*/ 	.word	0x00000070


	//   ....[1]....
        /*0060*/ 	.word	0x0000faf0


	//----- nvinfo : EIATTR_CBANK_PARAM_SIZE
	.align		4
.L_17:
        /*0064*/ 	.byte	0x03, 0x19
        /*0066*/ 	.short	0x001c


	//----- nvinfo : EIATTR_PARAM_CBANK
	.align		4
        /*0068*/ 	.byte	0x04, 0x0a
        /*006a*/ 	.short	(.L_19 - .L_18)
	.align		4
.L_18:
        /*006c*/ 	.word	index@(.nv.constant0._Z12benchmarkAddPfS_S_i)
        /*0070*/ 	.short	0x0380
        /*0072*/ 	.short	0x001c


	//----- nvinfo : EIATTR_SW_WAR
	.align		4
.L_19:
        /*0074*/ 	.byte	0x04, 0x36
        /*0076*/ 	.short	(.L_21 - .L_20)
.L_20:
        /*0078*/ 	.word	0x00000008
.L_21:


//--------------------- .nv.callgraph             --------------------------
	.section	.nv.callgraph,"",@"SHT_CUDA_CALLGRAPH"
	.align	4
	.sectionentsize	8
	.align		4
        /*0000*/ 	.word	0x00000000
	.align		4
        /*0004*/ 	.word	0xffffffff
	.align		4
        /*0008*/ 	.word	0x00000000
	.align		4
        /*000c*/ 	.word	0xfffffffe
	.align		4
        /*0010*/ 	.word	0x00000000
	.align		4
        /*0014*/ 	.word	0xfffffffd
	.align		4
        /*0018*/ 	.word	0x00000000
	.align		4
        /*001c*/ 	.word	0xfffffffc


//--------------------- .text._Z12benchmarkAddPfS_S_i --------------------------
	.section	.text._Z12benchmarkAddPfS_S_i,"ax",@progbits
	.align	128
        .global         _Z12benchmarkAddPfS_S_i
        .type           _Z12benchmarkAddPfS_S_i,@function
        .size           _Z12benchmarkAddPfS_S_i,(.L_x_1 - _Z12benchmarkAddPfS_S_i)
        .other          _Z12benchmarkAddPfS_S_i,@"STO_CUDA_ENTRY STV_DEFAULT"
_Z12benchmarkAddPfS_S_i:
.text._Z12benchmarkAddPfS_S_i:
[----:B------:R-:W-:Y:S01]  /*0000*/  LDC R1, c[0x0][0x37c] ;  /* 0x0000df00ff017b82 */ /* 0x000fe20000000800 */
[----:B------:R-:W0:Y:S07]  /*0010*/  S2R R0, SR_TID.X ;  /* 0x0000000000007919 */ /* 0x000e2e0000002100 */
[----:B------:R-:W0:Y:S01]  /*0020*/  S2UR UR4, SR_CTAID.X ;  /* 0x00000000000479c3 */ /* 0x000e220000002500 */
[----:B------:R-:W1:Y:S07]  /*0030*/  LDCU UR5, c[0x0][0x398] ;  /* 0x00007300ff0577ac */ /* 0x000e6e0008000800 */
[----:B------:R-:W0:Y:S02]  /*0040*/  LDC R9, c[0x0][0x360] ;  /* 0x0000d800ff097b82 */ /* 0x000e240000000800 */
[----:B0-----:R-:W-:-:S05]  /*0050*/  IMAD R9, R9, UR4, R0 ;  /* 0x0000000409097c24 */ /* 0x001fca000f8e0200 */
[----:B-1----:R-:W-:-:S13]  /*0060*/  ISETP.GE.AND P0, PT, R9, UR5, PT ;  /* 0x0000000509007c0c */ /* 0x002fda000bf06270 */
[----:B------:R-:W-:Y:S05]  /*0070*/  @P0 EXIT ;  /* 0x000000000000094d */ /* 0x000fea0003800000 */
[----:B------:R-:W0:Y:S01]  /*0080*/  LDC.64 R2, c[0x0][0x380] ;  /* 0x0000e000ff027b82 */ /* 0x000e220000000a00 */
[----:B------:R-:W1:Y:S07]  /*0090*/  LDCU.64 UR4, c[0x0][0x358] ;  /* 0x00006b00ff0477ac */ /* 0x000e6e0008000a00 */
[----:B------:R-:W2:Y:S08]  /*00a0*/  LDC.64 R4, c[0x0][0x388] ;  /* 0x0000e200ff047b82 */ /* 0x000eb00000000a00 */
[----:B------:R-:W3:Y:S01]  /*00b0*/  LDC.64 R6, c[0x0][0x390] ;  /* 0x0000e400ff067b82 */ /* 0x000ee20000000a00 */
[----:B0-----:R-:W-:-:S05]  /*00c0*/  IMAD.WIDE R2, R9, 0x4, R2 ;  /* 0x0000000409027825 */ /* 0x001fca00078e0202 */
[----:B-1----:R-:W4:Y:S01]  /*00d0*/  LDG.E R0, desc[UR4][R2.64] ;  /* 0x0000000402007981 */ /* 0x002f22000c1e1900 */
[----:B--2---:R-:W-:-:S05]  /*00e0*/  IMAD.WIDE R4, R9, 0x4, R4 ;  /* 0x0000000409047825 */ /* 0x004fca00078e0204 */
[----:B------:R-:W4:Y:S01]  /*00f0*/  LDG.E R11, desc[UR4][R4.64] ;  /* 0x00000004040b7981 */ /* 0x000f22000c1e1900 */
[----:B---3--:R-:W-:-:S04]  /*0100*/  IMAD.WIDE R6, R9, 0x4, R6 ;  /* 0x0000000409067825 */ /* 0x008fc800078e0206 */
[----:B----4-:R-:W-:-:S05]  /*0110*/  FADD R11, R0, R11 ;  /* 0x0000000b000b7221 */ /* 0x010fca0000000000 */
[----:B------:R0:W-:Y:S04]  /*0120*/  STG.E desc[UR4][R6.64], R11 ;  /* 0x0000000b06007986 */ /* 0x0001e8000c101904 */
[----:B------:R-:W2:Y:S04]  /*0130*/  LDG.E R0, desc[UR4][R2.64] ;  /* 0x0000000402007981 */ /* 0x000ea8000c1e1900 */
[----:B------:R-:W2:Y:S02]  /*0140*/  LDG.E R9, desc[UR4][R4.64] ;  /* 0x0000000404097981 */ /* 0x000ea4000c1e1900 */
[----:B--2---:R-:W-:-:S05]  /*0150*/  FADD R9, R0, R9 ;  /* 0x0000000900097221 */ /* 0x004fca0000000000 */
[----:B------:R1:W-:Y:S04]  /*0160*/  STG.E desc[UR4][R6.64], R9 ;  /* 0x0000000906007986 */ /* 0x0003e8000c101904 */
[----:B------:R-:W2:Y:S04]  /*0170*/  LDG.E R0, desc[UR4][R2.64] ;  /* 0x0000000402007981 */ /* 0x000ea8000c1e1900 */
[----:B------:R-:W2:Y:S02]  /*0180*/  LDG.E R13, desc[UR4][R4.64] ;  /* 0x00000004040d7981 */ /* 0x000ea4000c1e1900 */
[----:B--2---:R-:W-:-:S05]  /*0190*/  FADD R13, R0, R13 ;  /* 0x0000000d000d7221 */ /* 0x004fca0000000000 */
[----:B------:R2:W-:Y:S04]  /*01a0*/  STG.E desc[UR4][R6.64], R13 ;  /* 0x0000000d06007986 */ /* 0x0005e8000c101904 */
[----:B------:R-:W3:Y:S04]  /*01b0*/  LDG.E R0, desc[UR4][R2.64] ;  /* 0x0000000402007981 */ /* 0x000ee8000c1e1900 */
[----:B------:R-:W3:Y:S02]  /*01c0*/  LDG.E R15, desc[UR4][R4.64] ;  /* 0x00000004040f7981 */ /* 0x000ee4000c1e1900 */
[----:B---3--:R-:W-:-:S05]  /*01d0*/  FADD R15, R0, R15 ;  /* 0x0000000f000f7221 */ /* 0x008fca0000000000 */
[----:B------:R3:W-:Y:S04]  /*01e0*/  STG.E desc[UR4][R6.64], R15 ;  /* 0x0000000f06007986 */ /* 0x0007e8000c101904 */
[----:B------:R-:W4:Y:S04]  /*01f0*/  LDG.E R0, desc[UR4][R2.64] ;  /* 0x0000000402007981 */ /* 0x000f28000c1e1900 */
[----:B0-----:R-:W4:Y:S02]  /*0200*/  LDG.E R11, desc[UR4][R4.64] ;  /* 0x00000004040b7981 */ /* 0x001f24000c1e1900 */
[----:B----4-:R-:W-:-:S05]  /*0210*/  FADD R11, R0, R11 ;  /* 0x0000000b000b7221 */ /* 0x010fca0000000000 */
[----:B------:R0:W-:Y:S04]  /*0220*/  STG.E desc[UR4][R6.64], R11 ;  /* 0x0000000b06007986 */ /* 0x0001e8000c101904 */
[----:B------:R-:W4:Y:S04]  /*0230*/  LDG.E R0, desc[UR4][R2.64] ;  /* 0x0000000402007981 */ /* 0x000f28000c1e1900 */
[----:B-1----:R-:W4:Y:S02]  /*0240*/  LDG.E R9, desc[UR4][R4.64] ;  /* 0x0000000404097981 */ /* 0x002f24000c1e1900 */
[----:B----4-:R-:W-:-:S05]  /*0250*/  FADD R9, R0, R9 ;  /* 0x0000000900097221 */ /* 0x010fca0000000000 */
[----:B------:R1:W-:Y:S04]  /*0260*/  STG.E desc[UR4][R6.64], R9 ;  /* 0x0000000906007986 */ /* 0x0003e8000c101904 */
[----:B------:R-:W4:Y:S04]  /*0270*/  LDG.E R0, desc[UR4][R2.64] ;  /* 0x0000000402007981 */ /* 0x000f28000c1e1900 */
[----:B--2---:R-:W4:Y:S02]  /*0280*/  LDG.E R13, desc[UR4][R4.64] ;  /* 0x00000004040d7981 */ /* 0x004f24000c1e1900 */
[----:B----4-:R-:W-:-:S05]  /*0290*/  FADD R13, R0, R13 ;  /* 0x0000000d000d7221 */ /* 0x010fca0000000000 */
[----:B------:R2:W-:Y:S04]  /*02a0*/  STG.E desc[UR4][R6.64], R13 ;  /* 0x0000000d06007986 */ /* 0x0005e8000c101904 */
[----:B------:R-:W4:Y:S04]  /*02b0*/  LDG.E R0, desc[UR4][R2.64] ;  /* 0x0000000402007981 */ /* 0x000f28000c1e1900 */
[----:B---3--:R-:W4:Y:S02]  /*02c0*/  LDG.E R15, desc[UR4][R4.64] ;  /* 0x00000004040f7981 */ /* 0x008f24000c1e1900 */
[----:B----4-:R-:W-:-:S05]  /*02d0*/  FADD R15, R0, R15 ;  /* 0x0000000f000f7221 */ /* 0x010fca0000000000 */
        /* <DEDUP_REMOVED lines=3956> */
[----:B------:R-:W-:Y:S04]  /*fa20*/  STG.E desc[UR4][R6.64], R11 ;  /* 0x0000000b06007986 */ /* 0x000fe8000c101904 */
[----:B------:R-:W4:Y:S04]  /*fa30*/  LDG.E R0, desc[UR4][R2.64] ;  /* 0x0000000402007981 */ /* 0x000f28000c1e1900 */
[----:B-1----:R-:W4:Y:S02]  /*fa40*/  LDG.E R9, desc[UR4][R4.64] ;  /* 0x0000000404097981 */ /* 0x002f24000c1e1900 */
[----:B----4-:R-:W-:-:S05]  /*fa50*/  FADD R9, R0, R9 ;  /* 0x0000000900097221 */ /* 0x010fca0000000000 */
[----:B------:R-:W-:Y:S04]  /*fa60*/  STG.E desc[UR4][R6.64], R9 ;  /* 0x0000000906007986 */ /* 0x000fe8000c101904 */
[----:B------:R-:W4:Y:S04]  /*fa70*/  LDG.E R0, desc[UR4][R2.64] ;  /* 0x0000000402007981 */ /* 0x000f28000c1e1900 */
[----:B--2---:R-:W4:Y:S02]  /*fa80*/  LDG.E R13, desc[UR4][R4.64] ;  /* 0x00000004040d7981 */ /* 0x004f24000c1e1900 */
[----:B----4-:R-:W-:-:S05]  /*fa90*/  FADD R13, R0, R13 ;  /* 0x0000000d000d7221 */ /* 0x010fca0000000000 */
[----:B------:R-:W-:Y:S04]  /*faa0*/  STG.E desc[UR4][R6.64], R13 ;  /* 0x0000000d06007986 */ /* 0x000fe8000c101904 */
[----:B------:R-:W2:Y:S04]  /*fab0*/  LDG.E R0, desc[UR4][R2.64] ;  /* 0x0000000402007981 */ /* 0x000ea8000c1e1900 */
[----:B---3--:R-:W2:Y:S02]  /*fac0*/  LDG.E R15, desc[UR4][R4.64] ;  /* 0x00000004040f7981 */ /* 0x008ea4000c1e1900 */
[----:B--2---:R-:W-:-:S05]  /*fad0*/  FADD R15, R0, R15 ;  /* 0x0000000f000f7221 */ /* 0x004fca0000000000 */
[----:B------:R-:W-:Y:S01]  /*fae0*/  STG.E desc[UR4][R6.64], R15 ;  /* 0x0000000f06007986 */ /* 0x000fe2000c101904 */
[----:B------:R-:W-:Y:S05]  /*faf0*/  EXIT ;  /* 0x000000000000794d */ /* 0x000fea0003800000 */
.L_x_0:
[----:B------:R-:W-:-:S00]  /*fb00*/  BRA `(.L_x_0) ;  /* 0xfffffffc00fc7947 */ /* 0x000fc0000383ffff */
[----:B------:R-:W-:-:S00]  /*fb10*/  NOP ;  /* 0x0000000000007918 */ /* 0x000fc00000000000 */
        /* <DEDUP_REMOVED lines=14> */
.L_x_1:


//--------------------- .nv.shared.reserved.0     --------------------------
	.section	.nv.shared.reserved.0,"aw",@nobits
	.weak		__nv_reservedSMEM_offset_0_alias
	.size		__nv_reservedSMEM_offset_0_alias, 0, 64
	.other		__nv_reservedSMEM_offset_0_alias,@"STO_CUDA_RESERVED_SHARED STV_DEFAULT"
__nv_reservedSMEM_offset_0_alias:
	.zero		0
	.zero		64


//--------------------- .nv.constant0._Z12benchmarkAddPfS_S_i --------------------------
	.section	.nv.constant0._Z12benchmarkAddPfS_S_i,"a",@progbits
	.sectionflags	@""
	.align	4
.nv.constant0._Z12benchmarkAddPfS_S_i:
	.zero		924


//--------------------- SYMBOLS --------------------------

	.type		.nv.reservedSmem.offset0,@object
	.size		.nv.reservedSmem.offset0,0x4
